//
// Generated by NVIDIA NVVM Compiler
//
// Compiler Build ID: CL-36424714
// Cuda compilation tools, release 13.0, V13.0.88
// Based on NVVM 20.0.0
//

.version 9.0
.target sm_100
.address_size 64

	// .globl	_ZN3cub18CUB_300001_SM_10006detail11EmptyKernelIvEEvv
// _ZZN3cub18CUB_300001_SM_10006detail9transform23transform_kernel_ublkcpINS2_19async_copy_policy_tILi128EEEiN4cuda3std3__47bit_andIiEEN6thrust24THRUST_300001_SM_1000_NS6detail15normal_iteratorINSC_10device_ptrIiEEEEJiiEEEvT0_iT1_T2_DpNS2_16aligned_base_ptrIT3_EEE3bar has been demoted
// _ZZN3cub18CUB_300001_SM_10006detail9transform23transform_kernel_ublkcpINS2_19async_copy_policy_tILi128EEElN4cuda3std3__47bit_andIiEEN6thrust24THRUST_300001_SM_1000_NS6detail15normal_iteratorINSC_10device_ptrIiEEEEJiiEEEvT0_iT1_T2_DpNS2_16aligned_base_ptrIT3_EEE3bar has been demoted
.global .align 1 .b8 _ZN30_INTERNAL_7f3d4db8_4_k_cu_main4cuda3std3__45__cpo5beginE[1];
.global .align 1 .b8 _ZN30_INTERNAL_7f3d4db8_4_k_cu_main4cuda3std3__45__cpo3endE[1];
.global .align 1 .b8 _ZN30_INTERNAL_7f3d4db8_4_k_cu_main4cuda3std3__45__cpo6cbeginE[1];
.global .align 1 .b8 _ZN30_INTERNAL_7f3d4db8_4_k_cu_main4cuda3std3__45__cpo4cendE[1];
.global .align 1 .b8 _ZN30_INTERNAL_7f3d4db8_4_k_cu_main4cuda3std3__45__cpo6rbeginE[1];
.global .align 1 .b8 _ZN30_INTERNAL_7f3d4db8_4_k_cu_main4cuda3std3__45__cpo4rendE[1];
.global .align 1 .b8 _ZN30_INTERNAL_7f3d4db8_4_k_cu_main4cuda3std3__45__cpo7crbeginE[1];
.global .align 1 .b8 _ZN30_INTERNAL_7f3d4db8_4_k_cu_main4cuda3std3__45__cpo5crendE[1];
.global .align 1 .b8 _ZN30_INTERNAL_7f3d4db8_4_k_cu_main4cuda3std3__432_GLOBAL__N__7f3d4db8_4_k_cu_main6ignoreE[1];
.global .align 1 .b8 _ZN30_INTERNAL_7f3d4db8_4_k_cu_main4cuda3std3__419piecewise_constructE[1];
.global .align 1 .b8 _ZN30_INTERNAL_7f3d4db8_4_k_cu_main4cuda3std3__48in_placeE[1];
.global .align 1 .b8 _ZN30_INTERNAL_7f3d4db8_4_k_cu_main4cuda3std3__420unreachable_sentinelE[1];
.global .align 1 .b8 _ZN30_INTERNAL_7f3d4db8_4_k_cu_main4cuda3std3__47nulloptE[1];
.global .align 1 .b8 _ZN30_INTERNAL_7f3d4db8_4_k_cu_main4cuda3std3__48unexpectE[1];
.global .align 1 .b8 _ZN30_INTERNAL_7f3d4db8_4_k_cu_main4cuda3std6ranges3__45__cpo4swapE[1];
.global .align 1 .b8 _ZN30_INTERNAL_7f3d4db8_4_k_cu_main4cuda3std6ranges3__45__cpo9iter_moveE[1];
.global .align 1 .b8 _ZN30_INTERNAL_7f3d4db8_4_k_cu_main4cuda3std6ranges3__45__cpo5beginE[1];
.global .align 1 .b8 _ZN30_INTERNAL_7f3d4db8_4_k_cu_main4cuda3std6ranges3__45__cpo3endE[1];
.global .align 1 .b8 _ZN30_INTERNAL_7f3d4db8_4_k_cu_main4cuda3std6ranges3__45__cpo6cbeginE[1];
.global .align 1 .b8 _ZN30_INTERNAL_7f3d4db8_4_k_cu_main4cuda3std6ranges3__45__cpo4cendE[1];
.global .align 1 .b8 _ZN30_INTERNAL_7f3d4db8_4_k_cu_main4cuda3std6ranges3__45__cpo7advanceE[1];
.global .align 1 .b8 _ZN30_INTERNAL_7f3d4db8_4_k_cu_main4cuda3std6ranges3__45__cpo9iter_swapE[1];
.global .align 1 .b8 _ZN30_INTERNAL_7f3d4db8_4_k_cu_main4cuda3std6ranges3__45__cpo4nextE[1];
.global .align 1 .b8 _ZN30_INTERNAL_7f3d4db8_4_k_cu_main4cuda3std6ranges3__45__cpo4prevE[1];
.global .align 1 .b8 _ZN30_INTERNAL_7f3d4db8_4_k_cu_main4cuda3std6ranges3__45__cpo4dataE[1];
.global .align 1 .b8 _ZN30_INTERNAL_7f3d4db8_4_k_cu_main4cuda3std6ranges3__45__cpo5cdataE[1];
.global .align 1 .b8 _ZN30_INTERNAL_7f3d4db8_4_k_cu_main4cuda3std6ranges3__45__cpo4sizeE[1];
.global .align 1 .b8 _ZN30_INTERNAL_7f3d4db8_4_k_cu_main4cuda3std6ranges3__45__cpo5ssizeE[1];
.global .align 1 .b8 _ZN30_INTERNAL_7f3d4db8_4_k_cu_main4cuda3std6ranges3__45__cpo8distanceE[1];
.global .align 1 .b8 _ZN30_INTERNAL_7f3d4db8_4_k_cu_main6thrust24THRUST_300001_SM_1000_NS8cuda_cub3parE[1];
.global .align 1 .b8 _ZN30_INTERNAL_7f3d4db8_4_k_cu_main6thrust24THRUST_300001_SM_1000_NS8cuda_cub10par_nosyncE[1];
.global .align 1 .b8 _ZN30_INTERNAL_7f3d4db8_4_k_cu_main6thrust24THRUST_300001_SM_1000_NS6system6detail10sequential3seqE[1];
.global .align 1 .b8 _ZN30_INTERNAL_7f3d4db8_4_k_cu_main6thrust24THRUST_300001_SM_1000_NS6system3cpp3parE[1];
.global .align 1 .b8 _ZN30_INTERNAL_7f3d4db8_4_k_cu_main6thrust24THRUST_300001_SM_1000_NS12placeholders2_1E[1];
.global .align 1 .b8 _ZN30_INTERNAL_7f3d4db8_4_k_cu_main6thrust24THRUST_300001_SM_1000_NS12placeholders2_2E[1];
.global .align 1 .b8 _ZN30_INTERNAL_7f3d4db8_4_k_cu_main6thrust24THRUST_300001_SM_1000_NS12placeholders2_3E[1];
.global .align 1 .b8 _ZN30_INTERNAL_7f3d4db8_4_k_cu_main6thrust24THRUST_300001_SM_1000_NS12placeholders2_4E[1];
.global .align 1 .b8 _ZN30_INTERNAL_7f3d4db8_4_k_cu_main6thrust24THRUST_300001_SM_1000_NS12placeholders2_5E[1];
.global .align 1 .b8 _ZN30_INTERNAL_7f3d4db8_4_k_cu_main6thrust24THRUST_300001_SM_1000_NS12placeholders2_6E[1];
.global .align 1 .b8 _ZN30_INTERNAL_7f3d4db8_4_k_cu_main6thrust24THRUST_300001_SM_1000_NS12placeholders2_7E[1];
.global .align 1 .b8 _ZN30_INTERNAL_7f3d4db8_4_k_cu_main6thrust24THRUST_300001_SM_1000_NS12placeholders2_8E[1];
.global .align 1 .b8 _ZN30_INTERNAL_7f3d4db8_4_k_cu_main6thrust24THRUST_300001_SM_1000_NS12placeholders2_9E[1];
.global .align 1 .b8 _ZN30_INTERNAL_7f3d4db8_4_k_cu_main6thrust24THRUST_300001_SM_1000_NS12placeholders3_10E[1];
.global .align 1 .b8 _ZN30_INTERNAL_7f3d4db8_4_k_cu_main6thrust24THRUST_300001_SM_1000_NS3seqE[1];
.global .align 1 .b8 _ZN30_INTERNAL_7f3d4db8_4_k_cu_main6thrust24THRUST_300001_SM_1000_NS6deviceE[1];
.extern .shared .align 128 .b8 _ZN3cub18CUB_300001_SM_10006detail9transform4smemE[];

.visible .entry _ZN3cub18CUB_300001_SM_10006detail11EmptyKernelIvEEvv()
{


	ret;

}
	// .globl	_ZN3cub18CUB_300001_SM_10006detail9transform16transform_kernelINS2_10policy_hubILb0EN4cuda3std3__45tupleIJN6thrust24THRUST_300001_SM_1000_NS6detail15normal_iteratorINSA_10device_ptrIiEEEESF_EEEE10policy1000EiNS7_7bit_andIiEESF_JPiSL_EEEvT0_iT1_T2_DpNS2_10kernel_argIT3_EE
.visible .entry _ZN3cub18CUB_300001_SM_10006detail9transform16transform_kernelINS2_10policy_hubILb0EN4cuda3std3__45tupleIJN6thrust24THRUST_300001_SM_1000_NS6detail15normal_iteratorINSA_10device_ptrIiEEEESF_EEEE10policy1000EiNS7_7bit_andIiEESF_JPiSL_EEEvT0_iT1_T2_DpNS2_10kernel_argIT3_EE(
	.param .u32 _ZN3cub18CUB_300001_SM_10006detail9transform16transform_kernelINS2_10policy_hubILb0EN4cuda3std3__45tupleIJN6thrust24THRUST_300001_SM_1000_NS6detail15normal_iteratorINSA_10device_ptrIiEEEESF_EEEE10policy1000EiNS7_7bit_andIiEESF_JPiSL_EEEvT0_iT1_T2_DpNS2_10kernel_argIT3_EE_param_0,
	.param .u32 _ZN3cub18CUB_300001_SM_10006detail9transform16transform_kernelINS2_10policy_hubILb0EN4cuda3std3__45tupleIJN6thrust24THRUST_300001_SM_1000_NS6detail15normal_iteratorINSA_10device_ptrIiEEEESF_EEEE10policy1000EiNS7_7bit_andIiEESF_JPiSL_EEEvT0_iT1_T2_DpNS2_10kernel_argIT3_EE_param_1,
	.param .align 1 .b8 _ZN3cub18CUB_300001_SM_10006detail9transform16transform_kernelINS2_10policy_hubILb0EN4cuda3std3__45tupleIJN6thrust24THRUST_300001_SM_1000_NS6detail15normal_iteratorINSA_10device_ptrIiEEEESF_EEEE10policy1000EiNS7_7bit_andIiEESF_JPiSL_EEEvT0_iT1_T2_DpNS2_10kernel_argIT3_EE_param_2[1],
	.param .align 8 .b8 _ZN3cub18CUB_300001_SM_10006detail9transform16transform_kernelINS2_10policy_hubILb0EN4cuda3std3__45tupleIJN6thrust24THRUST_300001_SM_1000_NS6detail15normal_iteratorINSA_10device_ptrIiEEEESF_EEEE10policy1000EiNS7_7bit_andIiEESF_JPiSL_EEEvT0_iT1_T2_DpNS2_10kernel_argIT3_EE_param_3[8],
	.param .align 8 .b8 _ZN3cub18CUB_300001_SM_10006detail9transform16transform_kernelINS2_10policy_hubILb0EN4cuda3std3__45tupleIJN6thrust24THRUST_300001_SM_1000_NS6detail15normal_iteratorINSA_10device_ptrIiEEEESF_EEEE10policy1000EiNS7_7bit_andIiEESF_JPiSL_EEEvT0_iT1_T2_DpNS2_10kernel_argIT3_EE_param_4[16],
	.param .align 8 .b8 _ZN3cub18CUB_300001_SM_10006detail9transform16transform_kernelINS2_10policy_hubILb0EN4cuda3std3__45tupleIJN6thrust24THRUST_300001_SM_1000_NS6detail15normal_iteratorINSA_10device_ptrIiEEEESF_EEEE10policy1000EiNS7_7bit_andIiEESF_JPiSL_EEEvT0_iT1_T2_DpNS2_10kernel_argIT3_EE_param_5[16]
)
.maxntid 128
{
	.reg .pred 	%p<28>;
	.reg .b32 	%r<194>;
	.reg .b64 	%rd<143>;
	// demoted variable
	.shared .align 8 .u64 _ZZN3cub18CUB_300001_SM_10006detail9transform23transform_kernel_ublkcpINS2_19async_copy_policy_tILi128EEEiN4cuda3std3__47bit_andIiEEN6thrust24THRUST_300001_SM_1000_NS6detail15normal_iteratorINSC_10device_ptrIiEEEEJiiEEEvT0_iT1_T2_DpNS2_16aligned_base_ptrIT3_EEE3bar;
	ld.param.u64 	%rd66, [_ZN3cub18CUB_300001_SM_10006detail9transform16transform_kernelINS2_10policy_hubILb0EN4cuda3std3__45tupleIJN6thrust24THRUST_300001_SM_1000_NS6detail15normal_iteratorINSA_10device_ptrIiEEEESF_EEEE10policy1000EiNS7_7bit_andIiEESF_JPiSL_EEEvT0_iT1_T2_DpNS2_10kernel_argIT3_EE_param_5];
	ld.param.u64 	%rd64, [_ZN3cub18CUB_300001_SM_10006detail9transform16transform_kernelINS2_10policy_hubILb0EN4cuda3std3__45tupleIJN6thrust24THRUST_300001_SM_1000_NS6detail15normal_iteratorINSA_10device_ptrIiEEEESF_EEEE10policy1000EiNS7_7bit_andIiEESF_JPiSL_EEEvT0_iT1_T2_DpNS2_10kernel_argIT3_EE_param_4];
	ld.param.u32 	%r71, [_ZN3cub18CUB_300001_SM_10006detail9transform16transform_kernelINS2_10policy_hubILb0EN4cuda3std3__45tupleIJN6thrust24THRUST_300001_SM_1000_NS6detail15normal_iteratorINSA_10device_ptrIiEEEESF_EEEE10policy1000EiNS7_7bit_andIiEESF_JPiSL_EEEvT0_iT1_T2_DpNS2_10kernel_argIT3_EE_param_0];
	ld.param.u64 	%rd67, [_ZN3cub18CUB_300001_SM_10006detail9transform16transform_kernelINS2_10policy_hubILb0EN4cuda3std3__45tupleIJN6thrust24THRUST_300001_SM_1000_NS6detail15normal_iteratorINSA_10device_ptrIiEEEESF_EEEE10policy1000EiNS7_7bit_andIiEESF_JPiSL_EEEvT0_iT1_T2_DpNS2_10kernel_argIT3_EE_param_5+8];
	ld.param.u64 	%rd65, [_ZN3cub18CUB_300001_SM_10006detail9transform16transform_kernelINS2_10policy_hubILb0EN4cuda3std3__45tupleIJN6thrust24THRUST_300001_SM_1000_NS6detail15normal_iteratorINSA_10device_ptrIiEEEESF_EEEE10policy1000EiNS7_7bit_andIiEESF_JPiSL_EEEvT0_iT1_T2_DpNS2_10kernel_argIT3_EE_param_4+8];
	ld.param.u64 	%rd68, [_ZN3cub18CUB_300001_SM_10006detail9transform16transform_kernelINS2_10policy_hubILb0EN4cuda3std3__45tupleIJN6thrust24THRUST_300001_SM_1000_NS6detail15normal_iteratorINSA_10device_ptrIiEEEESF_EEEE10policy1000EiNS7_7bit_andIiEESF_JPiSL_EEEvT0_iT1_T2_DpNS2_10kernel_argIT3_EE_param_3];
	ld.param.u32 	%r70, [_ZN3cub18CUB_300001_SM_10006detail9transform16transform_kernelINS2_10policy_hubILb0EN4cuda3std3__45tupleIJN6thrust24THRUST_300001_SM_1000_NS6detail15normal_iteratorINSA_10device_ptrIiEEEESF_EEEE10policy1000EiNS7_7bit_andIiEESF_JPiSL_EEEvT0_iT1_T2_DpNS2_10kernel_argIT3_EE_param_1];
	cvta.to.global.u64 	%rd1, %rd68;
	cvt.u32.u64 	%r1, %rd65;
	cvt.u32.u64 	%r2, %rd67;
	shl.b32 	%r3, %r70, 7;
	mov.u32 	%r72, %ctaid.x;
	mul.lo.s32 	%r4, %r3, %r72;
	sub.s32 	%r5, %r71, %r4;
	min.s32 	%r6, %r3, %r5;
	setp.eq.s32 	%p1, %r72, 0;
	add.s32 	%r74, %r72, 2;
	mov.u32 	%r75, %nctaid.x;
	setp.ge.u32 	%p2, %r74, %r75;
	shl.b32 	%r7, %r70, 9;
	or.pred  	%p3, %p1, %p2;
	@%p3 bra 	$L__BB1_5;
	mov.b32 	%r139, -1;
	// begin inline asm
	{
	 .reg .pred P_OUT; 
	elect.sync _|P_OUT, %r139;
	selp.b32 %r138, 1, 0, P_OUT; 
}
	// end inline asm
	mov.u32 	%r140, %tid.x;
	setp.gt.u32 	%p18, %r140, 31;
	setp.eq.s32 	%p19, %r138, 0;
	or.pred  	%p20, %p18, %p19;
	@%p20 bra 	$L__BB1_3;
	mov.u32 	%r141, _ZZN3cub18CUB_300001_SM_10006detail9transform23transform_kernel_ublkcpINS2_19async_copy_policy_tILi128EEEiN4cuda3std3__47bit_andIiEEN6thrust24THRUST_300001_SM_1000_NS6detail15normal_iteratorINSC_10device_ptrIiEEEEJiiEEEvT0_iT1_T2_DpNS2_16aligned_base_ptrIT3_EEE3bar;
	mov.b32 	%r142, 1;
	// begin inline asm
	mbarrier.init.shared.b64 [%r141], %r142;
	// end inline asm
	// begin inline asm
	fence.proxy.async.shared::cta; // 6.
	// end inline asm
	mul.wide.s32 	%rd120, %r4, 4;
	add.s32 	%r151, %r7, 15;
	add.s32 	%r152, %r151, %r1;
	and.b32  	%r144, %r152, -16;
	cvta.to.global.u64 	%rd121, %rd64;
	add.s64 	%rd117, %rd121, %rd120;
	mov.u32 	%r143, _ZN3cub18CUB_300001_SM_10006detail9transform4smemE;
	// begin inline asm
	cp.async.bulk.shared::cluster.global.mbarrier::complete_tx::bytes [%r143], [%rd117], %r144, [%r141];
	// end inline asm
	add.s32 	%r153, %r151, %r2;
	and.b32  	%r147, %r153, -16;
	add.s32 	%r154, %r143, %r7;
	add.s32 	%r146, %r154, 128;
	cvta.to.global.u64 	%rd122, %rd66;
	add.s64 	%rd118, %rd122, %rd120;
	// begin inline asm
	cp.async.bulk.shared::cluster.global.mbarrier::complete_tx::bytes [%r146], [%rd118], %r147, [%r141];
	// end inline asm
	add.s32 	%r150, %r147, %r144;
	// begin inline asm
	mbarrier.arrive.expect_tx.release.cta.shared::cta.b64 %rd119, [%r141], %r150; // 8. 
	// end inline asm
$L__BB1_3:
	bar.sync 	0;
	mov.u32 	%r156, _ZZN3cub18CUB_300001_SM_10006detail9transform23transform_kernel_ublkcpINS2_19async_copy_policy_tILi128EEEiN4cuda3std3__47bit_andIiEEN6thrust24THRUST_300001_SM_1000_NS6detail15normal_iteratorINSC_10device_ptrIiEEEEJiiEEEvT0_iT1_T2_DpNS2_16aligned_base_ptrIT3_EEE3bar;
$L__BB1_4:
	mov.b32 	%r157, 0;
	// begin inline asm
	{
	 .reg .pred P_OUT; 
	mbarrier.try_wait.parity.shared::cta.b64  P_OUT, [%r156], %r157;                                // 7a. 
	selp.b32 %r155, 1, 0, P_OUT; 
}
	// end inline asm
	setp.eq.s32 	%p21, %r155, 0;
	@%p21 bra 	$L__BB1_4;
	bra.uni 	$L__BB1_26;
$L__BB1_5:
	cvt.s64.s32 	%rd4, %r1;
	cvt.s64.s32 	%rd5, %r4;
	shl.b32 	%r77, %r6, 2;
	cvt.s64.s32 	%rd69, %r77;
	shr.u64 	%rd6, %rd69, 2;
	mov.u32 	%r8, %ntid.x;
	mov.u32 	%r9, %ntid.y;
	mul.lo.s32 	%r78, %r8, %r9;
	mov.u32 	%r10, %ntid.z;
	mul.lo.s32 	%r11, %r78, %r10;
	mov.u32 	%r79, %tid.x;
	mov.u32 	%r80, %tid.y;
	mov.u32 	%r81, %tid.z;
	mad.lo.s32 	%r82, %r81, %r9, %r80;
	mad.lo.s32 	%r83, %r82, %r8, %r79;
	cvt.u64.u32 	%rd140, %r83;
	setp.le.u64 	%p4, %rd6, %rd140;
	@%p4 bra 	$L__BB1_15;
	cvt.u32.u64 	%r84, %rd140;
	cvt.u64.u32 	%rd8, %r11;
	add.s32 	%r85, %r84, %r11;
	cvt.u64.u32 	%rd70, %r85;
	max.u64 	%rd71, %rd6, %rd70;
	setp.gt.u64 	%p5, %rd6, %rd70;
	selp.u64 	%rd9, 1, 0, %p5;
	add.s64 	%rd72, %rd9, %rd70;
	sub.s64 	%rd10, %rd71, %rd72;
	and.b64  	%rd73, %rd10, -4294967296;
	setp.ne.s64 	%p6, %rd73, 0;
	@%p6 bra 	$L__BB1_8;
	cvt.u32.u64 	%r86, %rd8;
	cvt.u32.u64 	%r87, %rd10;
	div.u32 	%r88, %r87, %r86;
	cvt.u64.u32 	%rd129, %r88;
	bra.uni 	$L__BB1_9;
$L__BB1_8:
	div.u64 	%rd129, %rd10, %rd8;
$L__BB1_9:
	add.s64 	%rd14, %rd129, %rd9;
	and.b64  	%rd74, %rd14, 3;
	setp.eq.s64 	%p7, %rd74, 3;
	mov.u64 	%rd133, %rd140;
	@%p7 bra 	$L__BB1_12;
	shl.b64 	%rd75, %rd140, 2;
	shl.b64 	%rd76, %rd5, 2;
	add.s64 	%rd77, %rd75, %rd76;
	add.s64 	%rd78, %rd77, %rd4;
	add.s64 	%rd131, %rd64, %rd78;
	mov.u32 	%r90, _ZN3cub18CUB_300001_SM_10006detail9transform4smemE;
	add.s32 	%r91, %r1, %r90;
	shl.b32 	%r92, %r84, 2;
	add.s32 	%r176, %r91, %r92;
	mul.lo.s32 	%r93, %r10, %r9;
	mul.lo.s32 	%r94, %r93, %r8;
	shl.b32 	%r13, %r94, 2;
	add.s64 	%rd79, %rd14, 1;
	and.b64  	%rd80, %rd79, 3;
	neg.s64 	%rd130, %rd80;
	mov.u64 	%rd133, %rd140;
$L__BB1_11:
	.pragma "nounroll";
	// begin inline asm
	cp.async.ca.shared.global [%r176], [%rd131], 4, 4;
	// end inline asm
	add.s64 	%rd133, %rd133, %rd8;
	shl.b64 	%rd82, %rd8, 2;
	add.s64 	%rd131, %rd131, %rd82;
	add.s32 	%r176, %r176, %r13;
	add.s64 	%rd130, %rd130, 1;
	setp.ne.s64 	%p8, %rd130, 0;
	@%p8 bra 	$L__BB1_11;
$L__BB1_12:
	setp.lt.u64 	%p9, %rd14, 3;
	@%p9 bra 	$L__BB1_15;
	shl.b64 	%rd24, %rd8, 2;
	shl.b64 	%rd83, %rd133, 2;
	shl.b64 	%rd84, %rd5, 2;
	add.s64 	%rd25, %rd83, %rd84;
	shl.b64 	%rd85, %rd8, 3;
	add.s64 	%rd26, %rd25, %rd85;
	add.s64 	%rd86, %rd133, %rd5;
	shl.b64 	%rd87, %rd86, 2;
	mad.lo.s64 	%rd27, %rd8, 12, %rd87;
	cvt.u32.u64 	%r96, %rd65;
	mov.u32 	%r97, _ZN3cub18CUB_300001_SM_10006detail9transform4smemE;
	add.s32 	%r98, %r96, %r97;
	mul.lo.s32 	%r99, %r10, %r9;
	mul.lo.s32 	%r100, %r99, %r8;
	shl.b32 	%r101, %r100, 2;
	cvt.u32.u64 	%r102, %rd133;
	shl.b32 	%r103, %r102, 2;
	add.s32 	%r177, %r98, %r103;
	add.s32 	%r180, %r177, %r101;
	shl.b32 	%r104, %r100, 3;
	add.s32 	%r179, %r177, %r104;
	mad.lo.s32 	%r178, %r100, 12, %r177;
	cvt.s64.s32 	%rd88, %rd65;
	add.s64 	%rd134, %rd64, %rd88;
$L__BB1_14:
	add.s64 	%rd89, %rd134, %rd25;
	// begin inline asm
	cp.async.ca.shared.global [%r177], [%rd89], 4, 4;
	// end inline asm
	add.s64 	%rd93, %rd25, %rd24;
	add.s64 	%rd90, %rd134, %rd93;
	// begin inline asm
	cp.async.ca.shared.global [%r180], [%rd90], 4, 4;
	// end inline asm
	add.s64 	%rd91, %rd134, %rd26;
	// begin inline asm
	cp.async.ca.shared.global [%r179], [%rd91], 4, 4;
	// end inline asm
	add.s64 	%rd92, %rd134, %rd27;
	// begin inline asm
	cp.async.ca.shared.global [%r178], [%rd92], 4, 4;
	// end inline asm
	add.s64 	%rd133, %rd133, %rd24;
	mul.wide.u32 	%rd94, %r11, 16;
	add.s64 	%rd134, %rd134, %rd94;
	mul.lo.s32 	%r109, %r10, %r9;
	mul.lo.s32 	%r110, %r109, %r8;
	shl.b32 	%r111, %r110, 4;
	add.s32 	%r180, %r180, %r111;
	add.s32 	%r179, %r179, %r111;
	add.s32 	%r178, %r178, %r111;
	add.s32 	%r177, %r177, %r111;
	setp.lt.u64 	%p10, %rd133, %rd6;
	@%p10 bra 	$L__BB1_14;
$L__BB1_15:
	setp.le.u64 	%p11, %rd6, %rd140;
	// begin inline asm
	cp.async.commit_group;
	// end inline asm
	cvt.s64.s32 	%rd33, %r2;
	@%p11 bra 	$L__BB1_25;
	cvt.u32.u64 	%r112, %rd140;
	cvt.u64.u32 	%rd34, %r11;
	add.s32 	%r113, %r112, %r11;
	cvt.u64.u32 	%rd95, %r113;
	max.u64 	%rd96, %rd6, %rd95;
	setp.gt.u64 	%p12, %rd6, %rd95;
	selp.u64 	%rd35, 1, 0, %p12;
	add.s64 	%rd97, %rd35, %rd95;
	sub.s64 	%rd36, %rd96, %rd97;
	and.b64  	%rd98, %rd36, -4294967296;
	setp.ne.s64 	%p13, %rd98, 0;
	@%p13 bra 	$L__BB1_18;
	cvt.u32.u64 	%r114, %rd34;
	cvt.u32.u64 	%r115, %rd36;
	div.u32 	%r116, %r115, %r114;
	cvt.u64.u32 	%rd136, %r116;
	bra.uni 	$L__BB1_19;
$L__BB1_18:
	div.u64 	%rd136, %rd36, %rd34;
$L__BB1_19:
	add.s64 	%rd40, %rd136, %rd35;
	and.b64  	%rd99, %rd40, 3;
	setp.eq.s64 	%p14, %rd99, 3;
	@%p14 bra 	$L__BB1_22;
	shl.b64 	%rd100, %rd140, 2;
	shl.b64 	%rd101, %rd5, 2;
	add.s64 	%rd102, %rd100, %rd101;
	add.s64 	%rd103, %rd102, %rd33;
	add.s64 	%rd138, %rd66, %rd103;
	shl.b64 	%rd42, %rd34, 2;
	mov.u32 	%r118, _ZN3cub18CUB_300001_SM_10006detail9transform4smemE;
	add.s32 	%r119, %r2, %r118;
	add.s32 	%r120, %r119, %r7;
	shl.b32 	%r121, %r112, 2;
	add.s32 	%r181, %r120, %r121;
	mul.lo.s32 	%r122, %r10, %r9;
	mul.lo.s32 	%r123, %r122, %r8;
	shl.b32 	%r29, %r123, 2;
	add.s64 	%rd104, %rd40, 1;
	and.b64  	%rd105, %rd104, 3;
	neg.s64 	%rd137, %rd105;
$L__BB1_21:
	.pragma "nounroll";
	add.s32 	%r124, %r181, 128;
	// begin inline asm
	cp.async.ca.shared.global [%r124], [%rd138], 4, 4;
	// end inline asm
	add.s64 	%rd140, %rd140, %rd34;
	add.s64 	%rd138, %rd138, %rd42;
	add.s32 	%r181, %r181, %r29;
	add.s64 	%rd137, %rd137, 1;
	setp.ne.s64 	%p15, %rd137, 0;
	@%p15 bra 	$L__BB1_21;
$L__BB1_22:
	setp.lt.u64 	%p16, %rd40, 3;
	@%p16 bra 	$L__BB1_25;
	shl.b64 	%rd51, %rd34, 2;
	shl.b64 	%rd107, %rd140, 2;
	shl.b64 	%rd108, %rd5, 2;
	add.s64 	%rd52, %rd107, %rd108;
	add.s64 	%rd53, %rd52, %rd51;
	shl.b64 	%rd54, %rd34, 4;
	shl.b64 	%rd109, %rd34, 3;
	add.s64 	%rd55, %rd52, %rd109;
	add.s64 	%rd110, %rd140, %rd5;
	shl.b64 	%rd111, %rd110, 2;
	mad.lo.s64 	%rd56, %rd34, 12, %rd111;
	mov.u32 	%r125, _ZN3cub18CUB_300001_SM_10006detail9transform4smemE;
	add.s32 	%r126, %r2, %r125;
	mul.lo.s32 	%r127, %r10, %r9;
	mul.lo.s32 	%r128, %r127, %r8;
	shl.b32 	%r129, %r128, 2;
	cvt.u32.u64 	%r130, %rd140;
	shl.b32 	%r131, %r130, 2;
	add.s32 	%r132, %r126, %r7;
	add.s32 	%r182, %r132, %r131;
	add.s32 	%r185, %r182, %r129;
	shl.b32 	%r33, %r128, 4;
	shl.b32 	%r133, %r128, 3;
	add.s32 	%r184, %r182, %r133;
	mad.lo.s32 	%r183, %r128, 12, %r182;
	add.s64 	%rd141, %rd66, %rd33;
$L__BB1_24:
	add.s64 	%rd113, %rd141, %rd52;
	add.s32 	%r134, %r182, 128;
	// begin inline asm
	cp.async.ca.shared.global [%r134], [%rd113], 4, 4;
	// end inline asm
	add.s64 	%rd114, %rd141, %rd53;
	add.s32 	%r135, %r185, 128;
	// begin inline asm
	cp.async.ca.shared.global [%r135], [%rd114], 4, 4;
	// end inline asm
	add.s64 	%rd115, %rd141, %rd55;
	add.s32 	%r136, %r184, 128;
	// begin inline asm
	cp.async.ca.shared.global [%r136], [%rd115], 4, 4;
	// end inline asm
	add.s64 	%rd116, %rd141, %rd56;
	add.s32 	%r137, %r183, 128;
	// begin inline asm
	cp.async.ca.shared.global [%r137], [%rd116], 4, 4;
	// end inline asm
	add.s64 	%rd140, %rd140, %rd51;
	add.s64 	%rd141, %rd141, %rd54;
	add.s32 	%r185, %r185, %r33;
	add.s32 	%r184, %r184, %r33;
	add.s32 	%r183, %r183, %r33;
	add.s32 	%r182, %r182, %r33;
	setp.lt.u64 	%p17, %rd140, %rd6;
	@%p17 bra 	$L__BB1_24;
$L__BB1_25:
	// begin inline asm
	cp.async.commit_group;
	// end inline asm
	// begin inline asm
	cp.async.wait_group 0;
	// end inline asm
	barrier.sync 	0;
$L__BB1_26:
	cvt.u32.u64 	%r45, %rd65;
	setp.gt.s32 	%p22, %r3, %r5;
	@%p22 bra 	$L__BB1_30;
	setp.lt.s32 	%p23, %r70, 1;
	@%p23 bra 	$L__BB1_35;
	mov.u32 	%r186, %tid.x;
	neg.s32 	%r189, %r70;
	add.s32 	%r158, %r2, %r7;
	shl.b32 	%r159, %r186, 2;
	add.s32 	%r160, %r158, %r159;
	mov.u32 	%r161, _ZN3cub18CUB_300001_SM_10006detail9transform4smemE;
	add.s32 	%r162, %r160, %r161;
	add.s32 	%r188, %r162, 128;
	add.s32 	%r163, %r45, %r159;
	add.s32 	%r187, %r161, %r163;
	mul.wide.s32 	%rd123, %r4, 4;
	add.s64 	%rd62, %rd1, %rd123;
$L__BB1_29:
	.pragma "nounroll";
	mul.wide.s32 	%rd124, %r186, 4;
	add.s64 	%rd125, %rd62, %rd124;
	ld.shared.u32 	%r164, [%r187];
	ld.shared.u32 	%r165, [%r188];
	and.b32  	%r166, %r165, %r164;
	st.global.u32 	[%rd125], %r166;
	add.s32 	%r189, %r189, 1;
	setp.eq.s32 	%p24, %r189, 0;
	add.s32 	%r188, %r188, 512;
	add.s32 	%r187, %r187, 512;
	add.s32 	%r186, %r186, 128;
	@%p24 bra 	$L__BB1_35;
	bra.uni 	$L__BB1_29;
$L__BB1_30:
	setp.lt.s32 	%p25, %r70, 1;
	@%p25 bra 	$L__BB1_35;
	mov.u32 	%r190, %tid.x;
	neg.s32 	%r193, %r70;
	add.s32 	%r167, %r2, %r7;
	shl.b32 	%r168, %r190, 2;
	add.s32 	%r169, %r167, %r168;
	mov.u32 	%r170, _ZN3cub18CUB_300001_SM_10006detail9transform4smemE;
	add.s32 	%r171, %r169, %r170;
	add.s32 	%r192, %r171, 128;
	add.s32 	%r172, %r45, %r168;
	add.s32 	%r191, %r170, %r172;
	mul.wide.s32 	%rd126, %r4, 4;
	add.s64 	%rd63, %rd1, %rd126;
$L__BB1_32:
	.pragma "nounroll";
	setp.ge.s32 	%p26, %r190, %r6;
	@%p26 bra 	$L__BB1_34;
	ld.shared.u32 	%r173, [%r191];
	ld.shared.u32 	%r174, [%r192];
	and.b32  	%r175, %r174, %r173;
	mul.wide.s32 	%rd127, %r190, 4;
	add.s64 	%rd128, %rd63, %rd127;
	st.global.u32 	[%rd128], %r175;
$L__BB1_34:
	add.s32 	%r193, %r193, 1;
	setp.ne.s32 	%p27, %r193, 0;
	add.s32 	%r192, %r192, 512;
	add.s32 	%r191, %r191, 512;
	add.s32 	%r190, %r190, 128;
	@%p27 bra 	$L__BB1_32;
$L__BB1_35:
	ret;

}
	// .globl	_ZN3cub18CUB_300001_SM_10006detail9transform16transform_kernelINS2_10policy_hubILb0EN4cuda3std3__45tupleIJN6thrust24THRUST_300001_SM_1000_NS6detail15normal_iteratorINSA_10device_ptrIiEEEESF_EEEE10policy1000ElNS7_7bit_andIiEESF_JPiSL_EEEvT0_iT1_T2_DpNS2_10kernel_argIT3_EE
.visible .entry _ZN3cub18CUB_300001_SM_10006detail9transform16transform_kernelINS2_10policy_hubILb0EN4cuda3std3__45tupleIJN6thrust24THRUST_300001_SM_1000_NS6detail15normal_iteratorINSA_10device_ptrIiEEEESF_EEEE10policy1000ElNS7_7bit_andIiEESF_JPiSL_EEEvT0_iT1_T2_DpNS2_10kernel_argIT3_EE(
	.param .u64 _ZN3cub18CUB_300001_SM_10006detail9transform16transform_kernelINS2_10policy_hubILb0EN4cuda3std3__45tupleIJN6thrust24THRUST_300001_SM_1000_NS6detail15normal_iteratorINSA_10device_ptrIiEEEESF_EEEE10policy1000ElNS7_7bit_andIiEESF_JPiSL_EEEvT0_iT1_T2_DpNS2_10kernel_argIT3_EE_param_0,
	.param .u32 _ZN3cub18CUB_300001_SM_10006detail9transform16transform_kernelINS2_10policy_hubILb0EN4cuda3std3__45tupleIJN6thrust24THRUST_300001_SM_1000_NS6detail15normal_iteratorINSA_10device_ptrIiEEEESF_EEEE10policy1000ElNS7_7bit_andIiEESF_JPiSL_EEEvT0_iT1_T2_DpNS2_10kernel_argIT3_EE_param_1,
	.param .align 1 .b8 _ZN3cub18CUB_300001_SM_10006detail9transform16transform_kernelINS2_10policy_hubILb0EN4cuda3std3__45tupleIJN6thrust24THRUST_300001_SM_1000_NS6detail15normal_iteratorINSA_10device_ptrIiEEEESF_EEEE10policy1000ElNS7_7bit_andIiEESF_JPiSL_EEEvT0_iT1_T2_DpNS2_10kernel_argIT3_EE_param_2[1],
	.param .align 8 .b8 _ZN3cub18CUB_300001_SM_10006detail9transform16transform_kernelINS2_10policy_hubILb0EN4cuda3std3__45tupleIJN6thrust24THRUST_300001_SM_1000_NS6detail15normal_iteratorINSA_10device_ptrIiEEEESF_EEEE10policy1000ElNS7_7bit_andIiEESF_JPiSL_EEEvT0_iT1_T2_DpNS2_10kernel_argIT3_EE_param_3[8],
	.param .align 8 .b8 _ZN3cub18CUB_300001_SM_10006detail9transform16transform_kernelINS2_10policy_hubILb0EN4cuda3std3__45tupleIJN6thrust24THRUST_300001_SM_1000_NS6detail15normal_iteratorINSA_10device_ptrIiEEEESF_EEEE10policy1000ElNS7_7bit_andIiEESF_JPiSL_EEEvT0_iT1_T2_DpNS2_10kernel_argIT3_EE_param_4[16],
	.param .align 8 .b8 _ZN3cub18CUB_300001_SM_10006detail9transform16transform_kernelINS2_10policy_hubILb0EN4cuda3std3__45tupleIJN6thrust24THRUST_300001_SM_1000_NS6detail15normal_iteratorINSA_10device_ptrIiEEEESF_EEEE10policy1000ElNS7_7bit_andIiEESF_JPiSL_EEEvT0_iT1_T2_DpNS2_10kernel_argIT3_EE_param_5[16]
)
.maxntid 128
{
	.reg .pred 	%p<28>;
	.reg .b32 	%r<187>;
	.reg .b64 	%rd<147>;
	// demoted variable
	.shared .align 8 .u64 _ZZN3cub18CUB_300001_SM_10006detail9transform23transform_kernel_ublkcpINS2_19async_copy_policy_tILi128EEElN4cuda3std3__47bit_andIiEEN6thrust24THRUST_300001_SM_1000_NS6detail15normal_iteratorINSC_10device_ptrIiEEEEJiiEEEvT0_iT1_T2_DpNS2_16aligned_base_ptrIT3_EEE3bar;
	ld.param.u64 	%rd68, [_ZN3cub18CUB_300001_SM_10006detail9transform16transform_kernelINS2_10policy_hubILb0EN4cuda3std3__45tupleIJN6thrust24THRUST_300001_SM_1000_NS6detail15normal_iteratorINSA_10device_ptrIiEEEESF_EEEE10policy1000ElNS7_7bit_andIiEESF_JPiSL_EEEvT0_iT1_T2_DpNS2_10kernel_argIT3_EE_param_5];
	ld.param.u64 	%rd66, [_ZN3cub18CUB_300001_SM_10006detail9transform16transform_kernelINS2_10policy_hubILb0EN4cuda3std3__45tupleIJN6thrust24THRUST_300001_SM_1000_NS6detail15normal_iteratorINSA_10device_ptrIiEEEESF_EEEE10policy1000ElNS7_7bit_andIiEESF_JPiSL_EEEvT0_iT1_T2_DpNS2_10kernel_argIT3_EE_param_4];
	ld.param.u64 	%rd70, [_ZN3cub18CUB_300001_SM_10006detail9transform16transform_kernelINS2_10policy_hubILb0EN4cuda3std3__45tupleIJN6thrust24THRUST_300001_SM_1000_NS6detail15normal_iteratorINSA_10device_ptrIiEEEESF_EEEE10policy1000ElNS7_7bit_andIiEESF_JPiSL_EEEvT0_iT1_T2_DpNS2_10kernel_argIT3_EE_param_0];
	ld.param.u64 	%rd69, [_ZN3cub18CUB_300001_SM_10006detail9transform16transform_kernelINS2_10policy_hubILb0EN4cuda3std3__45tupleIJN6thrust24THRUST_300001_SM_1000_NS6detail15normal_iteratorINSA_10device_ptrIiEEEESF_EEEE10policy1000ElNS7_7bit_andIiEESF_JPiSL_EEEvT0_iT1_T2_DpNS2_10kernel_argIT3_EE_param_5+8];
	ld.param.u64 	%rd67, [_ZN3cub18CUB_300001_SM_10006detail9transform16transform_kernelINS2_10policy_hubILb0EN4cuda3std3__45tupleIJN6thrust24THRUST_300001_SM_1000_NS6detail15normal_iteratorINSA_10device_ptrIiEEEESF_EEEE10policy1000ElNS7_7bit_andIiEESF_JPiSL_EEEvT0_iT1_T2_DpNS2_10kernel_argIT3_EE_param_4+8];
	ld.param.u64 	%rd71, [_ZN3cub18CUB_300001_SM_10006detail9transform16transform_kernelINS2_10policy_hubILb0EN4cuda3std3__45tupleIJN6thrust24THRUST_300001_SM_1000_NS6detail15normal_iteratorINSA_10device_ptrIiEEEESF_EEEE10policy1000ElNS7_7bit_andIiEESF_JPiSL_EEEvT0_iT1_T2_DpNS2_10kernel_argIT3_EE_param_3];
	ld.param.u32 	%r68, [_ZN3cub18CUB_300001_SM_10006detail9transform16transform_kernelINS2_10policy_hubILb0EN4cuda3std3__45tupleIJN6thrust24THRUST_300001_SM_1000_NS6detail15normal_iteratorINSA_10device_ptrIiEEEESF_EEEE10policy1000ElNS7_7bit_andIiEESF_JPiSL_EEEvT0_iT1_T2_DpNS2_10kernel_argIT3_EE_param_1];
	cvta.to.global.u64 	%rd1, %rd71;
	cvt.u32.u64 	%r1, %rd67;
	cvt.u32.u64 	%r2, %rd69;
	shl.b32 	%r3, %r68, 7;
	mov.u32 	%r69, %ctaid.x;
	cvt.u64.u32 	%rd72, %r69;
	cvt.s64.s32 	%rd73, %r3;
	mul.lo.s64 	%rd4, %rd73, %rd72;
	sub.s64 	%rd74, %rd70, %rd4;
	min.s64 	%rd75, %rd74, %rd73;
	cvt.u32.u64 	%r4, %rd75;
	setp.eq.s32 	%p1, %r69, 0;
	add.s32 	%r71, %r69, 2;
	mov.u32 	%r72, %nctaid.x;
	setp.ge.u32 	%p2, %r71, %r72;
	shl.b32 	%r5, %r68, 9;
	or.pred  	%p3, %p1, %p2;
	@%p3 bra 	$L__BB2_5;
	mov.b32 	%r132, -1;
	// begin inline asm
	{
	 .reg .pred P_OUT; 
	elect.sync _|P_OUT, %r132;
	selp.b32 %r131, 1, 0, P_OUT; 
}
	// end inline asm
	mov.u32 	%r133, %tid.x;
	setp.gt.u32 	%p18, %r133, 31;
	setp.eq.s32 	%p19, %r131, 0;
	or.pred  	%p20, %p18, %p19;
	@%p20 bra 	$L__BB2_3;
	mov.u32 	%r134, _ZZN3cub18CUB_300001_SM_10006detail9transform23transform_kernel_ublkcpINS2_19async_copy_policy_tILi128EEElN4cuda3std3__47bit_andIiEEN6thrust24THRUST_300001_SM_1000_NS6detail15normal_iteratorINSC_10device_ptrIiEEEEJiiEEEvT0_iT1_T2_DpNS2_16aligned_base_ptrIT3_EEE3bar;
	mov.b32 	%r135, 1;
	// begin inline asm
	mbarrier.init.shared.b64 [%r134], %r135;
	// end inline asm
	// begin inline asm
	fence.proxy.async.shared::cta; // 6.
	// end inline asm
	shl.b64 	%rd124, %rd4, 2;
	add.s32 	%r144, %r5, 15;
	add.s32 	%r145, %r144, %r1;
	and.b32  	%r137, %r145, -16;
	cvta.to.global.u64 	%rd125, %rd66;
	add.s64 	%rd121, %rd125, %rd124;
	mov.u32 	%r136, _ZN3cub18CUB_300001_SM_10006detail9transform4smemE;
	// begin inline asm
	cp.async.bulk.shared::cluster.global.mbarrier::complete_tx::bytes [%r136], [%rd121], %r137, [%r134];
	// end inline asm
	add.s32 	%r146, %r144, %r2;
	and.b32  	%r140, %r146, -16;
	add.s32 	%r147, %r136, %r5;
	add.s32 	%r139, %r147, 128;
	cvta.to.global.u64 	%rd126, %rd68;
	add.s64 	%rd122, %rd126, %rd124;
	// begin inline asm
	cp.async.bulk.shared::cluster.global.mbarrier::complete_tx::bytes [%r139], [%rd122], %r140, [%r134];
	// end inline asm
	add.s32 	%r143, %r140, %r137;
	// begin inline asm
	mbarrier.arrive.expect_tx.release.cta.shared::cta.b64 %rd123, [%r134], %r143; // 8. 
	// end inline asm
$L__BB2_3:
	bar.sync 	0;
	mov.u32 	%r149, _ZZN3cub18CUB_300001_SM_10006detail9transform23transform_kernel_ublkcpINS2_19async_copy_policy_tILi128EEElN4cuda3std3__47bit_andIiEEN6thrust24THRUST_300001_SM_1000_NS6detail15normal_iteratorINSC_10device_ptrIiEEEEJiiEEEvT0_iT1_T2_DpNS2_16aligned_base_ptrIT3_EEE3bar;
$L__BB2_4:
	mov.b32 	%r150, 0;
	// begin inline asm
	{
	 .reg .pred P_OUT; 
	mbarrier.try_wait.parity.shared::cta.b64  P_OUT, [%r149], %r150;                                // 7a. 
	selp.b32 %r148, 1, 0, P_OUT; 
}
	// end inline asm
	setp.eq.s32 	%p21, %r148, 0;
	@%p21 bra 	$L__BB2_4;
	bra.uni 	$L__BB2_26;
$L__BB2_5:
	cvt.s64.s32 	%rd5, %r1;
	shl.b32 	%r74, %r4, 2;
	cvt.s64.s32 	%rd76, %r74;
	shr.u64 	%rd6, %rd76, 2;
	mov.u32 	%r6, %ntid.x;
	mov.u32 	%r7, %ntid.y;
	mul.lo.s32 	%r75, %r6, %r7;
	mov.u32 	%r8, %ntid.z;
	mul.lo.s32 	%r9, %r75, %r8;
	mov.u32 	%r76, %tid.x;
	mov.u32 	%r77, %tid.y;
	mov.u32 	%r78, %tid.z;
	mad.lo.s32 	%r79, %r78, %r7, %r77;
	mad.lo.s32 	%r80, %r79, %r6, %r76;
	cvt.u64.u32 	%rd144, %r80;
	setp.le.u64 	%p4, %rd6, %rd144;
	@%p4 bra 	$L__BB2_15;
	cvt.u32.u64 	%r81, %rd144;
	cvt.u64.u32 	%rd8, %r9;
	add.s32 	%r82, %r81, %r9;
	cvt.u64.u32 	%rd77, %r82;
	max.u64 	%rd78, %rd6, %rd77;
	setp.gt.u64 	%p5, %rd6, %rd77;
	selp.u64 	%rd9, 1, 0, %p5;
	add.s64 	%rd79, %rd9, %rd77;
	sub.s64 	%rd10, %rd78, %rd79;
	and.b64  	%rd80, %rd10, -4294967296;
	setp.ne.s64 	%p6, %rd80, 0;
	@%p6 bra 	$L__BB2_8;
	cvt.u32.u64 	%r83, %rd8;
	cvt.u32.u64 	%r84, %rd10;
	div.u32 	%r85, %r84, %r83;
	cvt.u64.u32 	%rd133, %r85;
	bra.uni 	$L__BB2_9;
$L__BB2_8:
	div.u64 	%rd133, %rd10, %rd8;
$L__BB2_9:
	add.s64 	%rd14, %rd133, %rd9;
	and.b64  	%rd81, %rd14, 3;
	setp.eq.s64 	%p7, %rd81, 3;
	mov.u64 	%rd137, %rd144;
	@%p7 bra 	$L__BB2_12;
	shl.b64 	%rd82, %rd4, 2;
	shl.b64 	%rd83, %rd144, 2;
	add.s64 	%rd84, %rd82, %rd83;
	add.s64 	%rd85, %rd84, %rd5;
	add.s64 	%rd135, %rd66, %rd85;
	shl.b64 	%rd16, %rd8, 2;
	mov.u32 	%r87, _ZN3cub18CUB_300001_SM_10006detail9transform4smemE;
	add.s32 	%r88, %r1, %r87;
	shl.b32 	%r89, %r81, 2;
	add.s32 	%r169, %r88, %r89;
	mul.lo.s32 	%r90, %r8, %r7;
	mul.lo.s32 	%r91, %r90, %r6;
	shl.b32 	%r11, %r91, 2;
	add.s64 	%rd86, %rd14, 1;
	and.b64  	%rd87, %rd86, 3;
	neg.s64 	%rd134, %rd87;
	mov.u64 	%rd137, %rd144;
$L__BB2_11:
	.pragma "nounroll";
	// begin inline asm
	cp.async.ca.shared.global [%r169], [%rd135], 4, 4;
	// end inline asm
	add.s64 	%rd137, %rd137, %rd8;
	add.s64 	%rd135, %rd135, %rd16;
	add.s32 	%r169, %r169, %r11;
	add.s64 	%rd134, %rd134, 1;
	setp.ne.s64 	%p8, %rd134, 0;
	@%p8 bra 	$L__BB2_11;
$L__BB2_12:
	setp.lt.u64 	%p9, %rd14, 3;
	@%p9 bra 	$L__BB2_15;
	shl.b64 	%rd25, %rd8, 2;
	shl.b64 	%rd89, %rd4, 2;
	shl.b64 	%rd90, %rd137, 2;
	add.s64 	%rd26, %rd89, %rd90;
	shl.b64 	%rd27, %rd8, 4;
	shl.b64 	%rd91, %rd8, 3;
	add.s64 	%rd28, %rd26, %rd91;
	add.s64 	%rd92, %rd137, %rd4;
	shl.b64 	%rd93, %rd92, 2;
	mad.lo.s64 	%rd29, %rd8, 12, %rd93;
	mov.u32 	%r93, _ZN3cub18CUB_300001_SM_10006detail9transform4smemE;
	add.s32 	%r94, %r1, %r93;
	mul.lo.s32 	%r95, %r8, %r7;
	mul.lo.s32 	%r96, %r95, %r6;
	shl.b32 	%r97, %r96, 2;
	cvt.u32.u64 	%r98, %rd137;
	shl.b32 	%r99, %r98, 2;
	add.s32 	%r170, %r94, %r99;
	add.s32 	%r173, %r170, %r97;
	shl.b32 	%r15, %r96, 4;
	shl.b32 	%r100, %r96, 3;
	add.s32 	%r172, %r170, %r100;
	mad.lo.s32 	%r171, %r96, 12, %r170;
	cvt.s64.s32 	%rd94, %r1;
	add.s64 	%rd138, %rd66, %rd94;
$L__BB2_14:
	add.s64 	%rd95, %rd138, %rd26;
	// begin inline asm
	cp.async.ca.shared.global [%r170], [%rd95], 4, 4;
	// end inline asm
	add.s64 	%rd99, %rd26, %rd25;
	add.s64 	%rd96, %rd138, %rd99;
	// begin inline asm
	cp.async.ca.shared.global [%r173], [%rd96], 4, 4;
	// end inline asm
	add.s64 	%rd97, %rd138, %rd28;
	// begin inline asm
	cp.async.ca.shared.global [%r172], [%rd97], 4, 4;
	// end inline asm
	add.s64 	%rd98, %rd138, %rd29;
	// begin inline asm
	cp.async.ca.shared.global [%r171], [%rd98], 4, 4;
	// end inline asm
	add.s64 	%rd137, %rd137, %rd25;
	add.s64 	%rd138, %rd138, %rd27;
	add.s32 	%r173, %r173, %r15;
	add.s32 	%r172, %r172, %r15;
	add.s32 	%r171, %r171, %r15;
	add.s32 	%r170, %r170, %r15;
	setp.lt.u64 	%p10, %rd137, %rd6;
	@%p10 bra 	$L__BB2_14;
$L__BB2_15:
	setp.le.u64 	%p11, %rd6, %rd144;
	// begin inline asm
	cp.async.commit_group;
	// end inline asm
	cvt.s64.s32 	%rd35, %r2;
	@%p11 bra 	$L__BB2_25;
	cvt.u32.u64 	%r105, %rd144;
	cvt.u64.u32 	%rd36, %r9;
	add.s32 	%r106, %r105, %r9;
	cvt.u64.u32 	%rd100, %r106;
	max.u64 	%rd101, %rd6, %rd100;
	setp.gt.u64 	%p12, %rd6, %rd100;
	selp.u64 	%rd37, 1, 0, %p12;
	add.s64 	%rd102, %rd37, %rd100;
	sub.s64 	%rd38, %rd101, %rd102;
	and.b64  	%rd103, %rd38, -4294967296;
	setp.ne.s64 	%p13, %rd103, 0;
	@%p13 bra 	$L__BB2_18;
	cvt.u32.u64 	%r107, %rd36;
	cvt.u32.u64 	%r108, %rd38;
	div.u32 	%r109, %r108, %r107;
	cvt.u64.u32 	%rd140, %r109;
	bra.uni 	$L__BB2_19;
$L__BB2_18:
	div.u64 	%rd140, %rd38, %rd36;
$L__BB2_19:
	add.s64 	%rd42, %rd140, %rd37;
	and.b64  	%rd104, %rd42, 3;
	setp.eq.s64 	%p14, %rd104, 3;
	@%p14 bra 	$L__BB2_22;
	shl.b64 	%rd105, %rd4, 2;
	shl.b64 	%rd106, %rd144, 2;
	add.s64 	%rd107, %rd105, %rd106;
	add.s64 	%rd108, %rd107, %rd35;
	add.s64 	%rd142, %rd68, %rd108;
	shl.b64 	%rd44, %rd36, 2;
	mov.u32 	%r111, _ZN3cub18CUB_300001_SM_10006detail9transform4smemE;
	add.s32 	%r112, %r2, %r111;
	add.s32 	%r113, %r112, %r5;
	shl.b32 	%r114, %r105, 2;
	add.s32 	%r174, %r113, %r114;
	mul.lo.s32 	%r115, %r8, %r7;
	mul.lo.s32 	%r116, %r115, %r6;
	shl.b32 	%r28, %r116, 2;
	add.s64 	%rd109, %rd42, 1;
	and.b64  	%rd110, %rd109, 3;
	neg.s64 	%rd141, %rd110;
$L__BB2_21:
	.pragma "nounroll";
	add.s32 	%r117, %r174, 128;
	// begin inline asm
	cp.async.ca.shared.global [%r117], [%rd142], 4, 4;
	// end inline asm
	add.s64 	%rd144, %rd144, %rd36;
	add.s64 	%rd142, %rd142, %rd44;
	add.s32 	%r174, %r174, %r28;
	add.s64 	%rd141, %rd141, 1;
	setp.ne.s64 	%p15, %rd141, 0;
	@%p15 bra 	$L__BB2_21;
$L__BB2_22:
	setp.lt.u64 	%p16, %rd42, 3;
	@%p16 bra 	$L__BB2_25;
	shl.b64 	%rd53, %rd36, 2;
	shl.b64 	%rd112, %rd4, 2;
	shl.b64 	%rd113, %rd144, 2;
	add.s64 	%rd54, %rd112, %rd113;
	add.s64 	%rd55, %rd54, %rd53;
	shl.b64 	%rd56, %rd36, 4;
	shl.b64 	%rd114, %rd36, 3;
	add.s64 	%rd57, %rd54, %rd114;
	add.s64 	%rd115, %rd144, %rd4;
	shl.b64 	%rd116, %rd115, 2;
	mad.lo.s64 	%rd58, %rd36, 12, %rd116;
	mov.u32 	%r118, _ZN3cub18CUB_300001_SM_10006detail9transform4smemE;
	add.s32 	%r119, %r2, %r118;
	mul.lo.s32 	%r120, %r8, %r7;
	mul.lo.s32 	%r121, %r120, %r6;
	shl.b32 	%r122, %r121, 2;
	cvt.u32.u64 	%r123, %rd144;
	shl.b32 	%r124, %r123, 2;
	add.s32 	%r125, %r119, %r5;
	add.s32 	%r175, %r125, %r124;
	add.s32 	%r178, %r175, %r122;
	shl.b32 	%r32, %r121, 4;
	shl.b32 	%r126, %r121, 3;
	add.s32 	%r177, %r175, %r126;
	mad.lo.s32 	%r176, %r121, 12, %r175;
	add.s64 	%rd145, %rd68, %rd35;
$L__BB2_24:
	add.s64 	%rd117, %rd145, %rd54;
	add.s32 	%r127, %r175, 128;
	// begin inline asm
	cp.async.ca.shared.global [%r127], [%rd117], 4, 4;
	// end inline asm
	add.s64 	%rd118, %rd145, %rd55;
	add.s32 	%r128, %r178, 128;
	// begin inline asm
	cp.async.ca.shared.global [%r128], [%rd118], 4, 4;
	// end inline asm
	add.s64 	%rd119, %rd145, %rd57;
	add.s32 	%r129, %r177, 128;
	// begin inline asm
	cp.async.ca.shared.global [%r129], [%rd119], 4, 4;
	// end inline asm
	add.s64 	%rd120, %rd145, %rd58;
	add.s32 	%r130, %r176, 128;
	// begin inline asm
	cp.async.ca.shared.global [%r130], [%rd120], 4, 4;
	// end inline asm
	add.s64 	%rd144, %rd144, %rd53;
	add.s64 	%rd145, %rd145, %rd56;
	add.s32 	%r178, %r178, %r32;
	add.s32 	%r177, %r177, %r32;
	add.s32 	%r176, %r176, %r32;
	add.s32 	%r175, %r175, %r32;
	setp.lt.u64 	%p17, %rd144, %rd6;
	@%p17 bra 	$L__BB2_24;
$L__BB2_25:
	// begin inline asm
	cp.async.commit_group;
	// end inline asm
	// begin inline asm
	cp.async.wait_group 0;
	// end inline asm
	barrier.sync 	0;
$L__BB2_26:
	setp.eq.s32 	%p22, %r3, %r4;
	@%p22 bra 	$L__BB2_32;
	setp.lt.s32 	%p23, %r68, 1;
	@%p23 bra 	$L__BB2_35;
	mov.u32 	%r183, %tid.x;
	neg.s32 	%r186, %r68;
	add.s32 	%r151, %r2, %r5;
	shl.b32 	%r152, %r183, 2;
	add.s32 	%r153, %r151, %r152;
	mov.u32 	%r154, _ZN3cub18CUB_300001_SM_10006detail9transform4smemE;
	add.s32 	%r155, %r153, %r154;
	add.s32 	%r185, %r155, 128;
	add.s32 	%r156, %r1, %r152;
	add.s32 	%r184, %r154, %r156;
	shl.b64 	%rd127, %rd4, 2;
	add.s64 	%rd64, %rd1, %rd127;
$L__BB2_29:
	.pragma "nounroll";
	setp.ge.s32 	%p24, %r183, %r4;
	@%p24 bra 	$L__BB2_31;
	ld.shared.u32 	%r157, [%r184];
	ld.shared.u32 	%r158, [%r185];
	and.b32  	%r159, %r158, %r157;
	mul.wide.s32 	%rd128, %r183, 4;
	add.s64 	%rd129, %rd64, %rd128;
	st.global.u32 	[%rd129], %r159;
$L__BB2_31:
	add.s32 	%r186, %r186, 1;
	setp.ne.s32 	%p25, %r186, 0;
	add.s32 	%r185, %r185, 512;
	add.s32 	%r184, %r184, 512;
	add.s32 	%r183, %r183, 128;
	@%p25 bra 	$L__BB2_29;
	bra.uni 	$L__BB2_35;
$L__BB2_32:
	setp.lt.s32 	%p26, %r68, 1;
	@%p26 bra 	$L__BB2_35;
	mov.u32 	%r179, %tid.x;
	neg.s32 	%r182, %r68;
	add.s32 	%r160, %r2, %r5;
	shl.b32 	%r161, %r179, 2;
	add.s32 	%r162, %r160, %r161;
	mov.u32 	%r163, _ZN3cub18CUB_300001_SM_10006detail9transform4smemE;
	add.s32 	%r164, %r162, %r163;
	add.s32 	%r181, %r164, 128;
	add.s32 	%r165, %r1, %r161;
	add.s32 	%r180, %r163, %r165;
	shl.b64 	%rd130, %rd4, 2;
	add.s64 	%rd65, %rd1, %rd130;
$L__BB2_34:
	.pragma "nounroll";
	mul.wide.s32 	%rd131, %r179, 4;
	add.s64 	%rd132, %rd65, %rd131;
	ld.shared.u32 	%r166, [%r180];
	ld.shared.u32 	%r167, [%r181];
	and.b32  	%r168, %r167, %r166;
	st.global.u32 	[%rd132], %r168;
	add.s32 	%r182, %r182, 1;
	setp.eq.s32 	%p27, %r182, 0;
	add.s32 	%r181, %r181, 512;
	add.s32 	%r180, %r180, 512;
	add.s32 	%r179, %r179, 128;
	@%p27 bra 	$L__BB2_35;
	bra.uni 	$L__BB2_34;
$L__BB2_35:
	ret;

}


// ===== COMPILED SASS (sm_100) =====

	.target	sm_100

	.elftype	@"ET_EXEC"


//--------------------- .note.nv.tkinfo           --------------------------
	.section	.note.nv.tkinfo,"",@"SHT_NOTE"
	.sectionflags	@"SHF_NOTE_NV_TKINFO"
	.tkinfo
        /*0018*/ 	.word	0x00000002
        /*0030*/ 	.string	""
        /*0030*/ 	.string	"ptxas"
        /*0030*/ 	.string	"Cuda compilation tools, release 13.0, V13.0.88"
        /*0030*/ 	.string	"Build cuda_13.0.r13.0/compiler.36424714_0"
        /*0030*/ 	.string	"-arch sm_100 -m 64 "



//--------------------- .note.nv.cuinfo           --------------------------
	.section	.note.nv.cuinfo,"",@"SHT_NOTE"
	.sectionflags	@"SHF_NOTE_NV_CUINFO"
        /*0018*/ 	.short	0x0002
        /*001a*/ 	.short	0x0064
        /*001c*/ 	.short	0x0082
	.zero		2


//--------------------- .nv.info                  --------------------------
	.section	.nv.info,"",@"SHT_CUDA_INFO"
	.align	4


	//----- nvinfo : EIATTR_REGCOUNT
	.align		4
        /*0000*/ 	.byte	0x04, 0x2f
        /*0002*/ 	.short	(.L_46 - .L_45)
	.align		4
.L_45:
        /*0004*/ 	.word	index@(_ZN3cub18CUB_300001_SM_10006detail11EmptyKernelIvEEvv)
        /*0008*/ 	.word	0x00000004


	//----- nvinfo : EIATTR_FRAME_SIZE
	.align		4
.L_46:
        /*000c*/ 	.byte	0x04, 0x11
        /*000e*/ 	.short	(.L_48 - .L_47)
	.align		4
.L_47:
        /*0010*/ 	.word	index@(_ZN3cub18CUB_300001_SM_10006detail11EmptyKernelIvEEvv)
        /*0014*/ 	.word	0x00000000


	//----- nvinfo : EIATTR_REGCOUNT
	.align		4
.L_48:
        /*0018*/ 	.byte	0x04, 0x2f
        /*001a*/ 	.short	(.L_50 - .L_49)
	.align		4
.L_49:
        /*001c*/ 	.word	index@(_ZN3cub18CUB_300001_SM_10006detail9transform16transform_kernelINS2_10policy_hubILb0EN4cuda3std3__45tupleIJN6thrust24THRUST_300001_SM_1000_NS6detail15normal_iteratorINSA_10device_ptrIiEEEESF_EEEE10policy1000EiNS7_7bit_andIiEESF_JPiSL_EEEvT0_iT1_T2_DpNS2_10kernel_argIT3_EE)
        /*0020*/ 	.word	0x00000020


	//----- nvinfo : EIATTR_FRAME_SIZE
	.align		4
.L_50:
        /*0024*/ 	.byte	0x04, 0x11
        /*0026*/ 	.short	(.L_52 - .L_51)
	.align		4
.L_51:
        /*0028*/ 	.word	index@($__internal_1_$__cuda_sm20_div_u64)
        /*002c*/ 	.word	0x00000000


	//----- nvinfo : EIATTR_FRAME_SIZE
	.align		4
.L_52:
        /*0030*/ 	.byte	0x04, 0x11
        /*0032*/ 	.short	(.L_54 - .L_53)
	.align		4
.L_53:
        /*0034*/ 	.word	index@(_ZN3cub18CUB_300001_SM_10006detail9transform16transform_kernelINS2_10policy_hubILb0EN4cuda3std3__45tupleIJN6thrust24THRUST_300001_SM_1000_NS6detail15normal_iteratorINSA_10device_ptrIiEEEESF_EEEE10policy1000EiNS7_7bit_andIiEESF_JPiSL_EEEvT0_iT1_T2_DpNS2_10kernel_argIT3_EE)
        /*0038*/ 	.word	0x00000000


	//----- nvinfo : EIATTR_REGCOUNT
	.align		4
.L_54:
        /*003c*/ 	.byte	0x04, 0x2f
        /*003e*/ 	.short	(.L_56 - .L_55)
	.align		4
.L_55:
        /*0040*/ 	.word	index@(_ZN3cub18CUB_300001_SM_10006detail9transform16transform_kernelINS2_10policy_hubILb0EN4cuda3std3__45tupleIJN6thrust24THRUST_300001_SM_1000_NS6detail15normal_iteratorINSA_10device_ptrIiEEEESF_EEEE10policy1000ElNS7_7bit_andIiEESF_JPiSL_EEEvT0_iT1_T2_DpNS2_10kernel_argIT3_EE)
        /*0044*/ 	.word	0x00000020


	//----- nvinfo : EIATTR_FRAME_SIZE
	.align		4
.L_56:
        /*0048*/ 	.byte	0x04, 0x11
        /*004a*/ 	.short	(.L_58 - .L_57)
	.align		4
.L_57:
        /*004c*/ 	.word	index@($__internal_0_$__cuda_sm20_div_u64)
        /*0050*/ 	.word	0x00000000


	//----- nvinfo : EIATTR_FRAME_SIZE
	.align		4
.L_58:
        /*0054*/ 	.byte	0x04, 0x11
        /*0056*/ 	.short	(.L_60 - .L_59)
	.align		4
.L_59:
        /*0058*/ 	.word	index@(_ZN3cub18CUB_300001_SM_10006detail9transform16transform_kernelINS2_10policy_hubILb0EN4cuda3std3__45tupleIJN6thrust24THRUST_300001_SM_1000_NS6detail15normal_iteratorINSA_10device_ptrIiEEEESF_EEEE10policy1000ElNS7_7bit_andIiEESF_JPiSL_EEEvT0_iT1_T2_DpNS2_10kernel_argIT3_EE)
        /*005c*/ 	.word	0x00000000


	//----- nvinfo : EIATTR_MIN_STACK_SIZE
	.align		4
.L_60:
        /*0060*/ 	.byte	0x04, 0x12
        /*0062*/ 	.short	(.L_62 - .L_61)
	.align		4
.L_61:
        /*0064*/ 	.word	index@(_ZN3cub18CUB_300001_SM_10006detail9transform16transform_kernelINS2_10policy_hubILb0EN4cuda3std3__45tupleIJN6thrust24THRUST_300001_SM_1000_NS6detail15normal_iteratorINSA_10device_ptrIiEEEESF_EEEE10policy1000ElNS7_7bit_andIiEESF_JPiSL_EEEvT0_iT1_T2_DpNS2_10kernel_argIT3_EE)
        /*0068*/ 	.word	0x00000000


	//----- nvinfo : EIATTR_MIN_STACK_SIZE
	.align		4
.L_62:
        /*006c*/ 	.byte	0x04, 0x12
        /*006e*/ 	.short	(.L_64 - .L_63)
	.align		4
.L_63:
        /*0070*/ 	.word	index@(_ZN3cub18CUB_300001_SM_10006detail9transform16transform_kernelINS2_10policy_hubILb0EN4cuda3std3__45tupleIJN6thrust24THRUST_300001_SM_1000_NS6detail15normal_iteratorINSA_10device_ptrIiEEEESF_EEEE10policy1000EiNS7_7bit_andIiEESF_JPiSL_EEEvT0_iT1_T2_DpNS2_10kernel_argIT3_EE)
        /*0074*/ 	.word	0x00000000


	//----- nvinfo : EIATTR_MIN_STACK_SIZE
	.align		4
.L_64:
        /*0078*/ 	.byte	0x04, 0x12
        /*007a*/ 	.short	(.L_66 - .L_65)
	.align		4
.L_65:
        /*007c*/ 	.word	index@(_ZN3cub18CUB_300001_SM_10006detail11EmptyKernelIvEEvv)
        /*0080*/ 	.word	0x00000000
.L_66:


//--------------------- .nv.compat                --------------------------
	.section	.nv.compat,"",@"SHT_CUDA_COMPAT_INFO"
	.align	4
        /*0000*/ 	.byte	0x02, 0x09, 0x00, 0x00, 0x02, 0x02, 0x02, 0x00, 0x02, 0x05, 0x05, 0x00, 0x03, 0x07, 0x01, 0x01
        /*0010*/ 	.byte	0x02, 0x03, 0x00, 0x00, 0x02, 0x06, 0x01, 0x00, 0x04, 0x0b, 0x08, 0x00, 0x09, 0x00, 0x00, 0x00
        /*0020*/ 	.byte	0x00, 0x00, 0x00, 0x00


//--------------------- .nv.info._ZN3cub18CUB_300001_SM_10006detail9transform16transform_kernelINS2_10policy_hubILb0EN4cuda3std3__45tupleIJN6thrust24THRUST_300001_SM_1000_NS6detail15normal_iteratorINSA_10device_ptrIiEEEESF_EEEE10policy1000ElNS7_7bit_andIiEESF_JPiSL_EEEvT0_iT1_T2_DpNS2_10kernel_argIT3_EE --------------------------
	.section	.nv.info._ZN3cub18CUB_300001_SM_10006detail9transform16transform_kernelINS2_10policy_hubILb0EN4cuda3std3__45tupleIJN6thrust24THRUST_300001_SM_1000_NS6detail15normal_iteratorINSA_10device_ptrIiEEEESF_EEEE10policy1000ElNS7_7bit_andIiEESF_JPiSL_EEEvT0_iT1_T2_DpNS2_10kernel_argIT3_EE,"",@"SHT_CUDA_INFO"
	.sectionflags	@""
	.align	4


	//----- nvinfo : EIATTR_CUDA_API_VERSION
	.align		4
        /*0000*/ 	.byte	0x04, 0x37
        /*0002*/ 	.short	(.L_68 - .L_67)
.L_67:
        /*0004*/ 	.word	0x00000082


	//----- nvinfo : EIATTR_KPARAM_INFO
	.align		4
.L_68:
        /*0008*/ 	.byte	0x04, 0x17
        /*000a*/ 	.short	(.L_70 - .L_69)
.L_69:
        /*000c*/ 	.word	0x00000000
        /*0010*/ 	.short	0x0005
        /*0012*/ 	.short	0x0028
        /*0014*/ 	.byte	0x00, 0xf0, 0x41, 0x00


	//----- nvinfo : EIATTR_KPARAM_INFO
	.align		4
.L_70:
        /*0018*/ 	.byte	0x04, 0x17
        /*001a*/ 	.short	(.L_72 - .L_71)
.L_71:
        /*001c*/ 	.word	0x00000000
        /*0020*/ 	.short	0x0004
        /*0022*/ 	.short	0x0018
        /*0024*/ 	.byte	0x00, 0xf0, 0x41, 0x00


	//----- nvinfo : EIATTR_KPARAM_INFO
	.align		4
.L_72:
        /*0028*/ 	.byte	0x04, 0x17
        /*002a*/ 	.short	(.L_74 - .L_73)
.L_73:
        /*002c*/ 	.word	0x00000000
        /*0030*/ 	.short	0x0003
        /*0032*/ 	.short	0x0010
        /*0034*/ 	.byte	0x00, 0xf0, 0x21, 0x00


	//----- nvinfo : EIATTR_KPARAM_INFO
	.align		4
.L_74:
        /*0038*/ 	.byte	0x04, 0x17
        /*003a*/ 	.short	(.L_76 - .L_75)
.L_75:
        /*003c*/ 	.word	0x00000000
        /*0040*/ 	.short	0x0002
        /*0042*/ 	.short	0x000c
        /*0044*/ 	.byte	0x00, 0xf0, 0x05, 0x00


	//----- nvinfo : EIATTR_KPARAM_INFO
	.align		4
.L_76:
        /*0048*/ 	.byte	0x04, 0x17
        /*004a*/ 	.short	(.L_78 - .L_77)
.L_77:
        /*004c*/ 	.word	0x00000000
        /*0050*/ 	.short	0x0001
        /*0052*/ 	.short	0x0008
        /*0054*/ 	.byte	0x00, 0xf0, 0x11, 0x00


	//----- nvinfo : EIATTR_KPARAM_INFO
	.align		4
.L_78:
        /*0058*/ 	.byte	0x04, 0x17
        /*005a*/ 	.short	(.L_80 - .L_79)
.L_79:
        /*005c*/ 	.word	0x00000000
        /*0060*/ 	.short	0x0000
        /*0062*/ 	.short	0x0000
        /*0064*/ 	.byte	0x00, 0xf0, 0x21, 0x00


	//----- nvinfo : EIATTR_SPARSE_MMA_MASK
	.align		4
.L_80:
        /*0068*/ 	.byte	0x03, 0x50
        /*006a*/ 	.short	0x0000


	//----- nvinfo : EIATTR_MAXREG_COUNT
	.align		4
        /*006c*/ 	.byte	0x03, 0x1b
        /*006e*/ 	.short	0x00ff


	//----- nvinfo : EIATTR_NUM_BARRIERS
	.align		4
        /*0070*/ 	.byte	0x02, 0x4c
        /*0072*/ 	.byte	0x01
	.zero		1


	//----- nvinfo : EIATTR_MERCURY_ISA_VERSION
	.align		4
        /*0074*/ 	.byte	0x03, 0x5f
        /*0076*/ 	.short	0x0101


	//----- nvinfo : EIATTR_COOP_GROUP_MASK_REGIDS
	.align		4
        /*0078*/ 	.byte	0x04, 0x29
        /*007a*/ 	.short	(.L_82 - .L_81)


	//   ....[0]....
.L_81:
        /*007c*/ 	.word	0xffffffff


	//----- nvinfo : EIATTR_COOP_GROUP_INSTR_OFFSETS
	.align		4
.L_82:
        /*0080*/ 	.byte	0x04, 0x28
        /*0082*/ 	.short	(.L_84 - .L_83)


	//   ....[0]....
.L_83:
        /*0084*/ 	.word	0x000019c0


	//----- nvinfo : EIATTR_VRC_CTA_INIT_COUNT
	.align		4
.L_84:
        /*0088*/ 	.byte	0x02, 0x4a
	.zero		1
	.zero		1


	//----- nvinfo : EIATTR_MBARRIER_INSTR_OFFSETS
	.align		4
        /*008c*/ 	.byte	0x04, 0x39
        /*008e*/ 	.short	(.L_86 - .L_85)


	//   ....[0]....
.L_85:
        /*0090*/ 	.word	0x000002d0
        /*0094*/ 	.word	0x000000ff
        /*0098*/ 	.word	0x00000000
        /*009c*/ 	.short	0x0100
        /*009e*/ 	.byte	0x11
	.zero		1


	//   ....[1]....
        /*00a0*/ 	.word	0x000004a0
        /*00a4*/ 	.word	0x000000ff
        /*00a8*/ 	.word	0x00000000
        /*00ac*/ 	.short	0x010a
        /*00ae*/ 	.byte	0x04
	.zero		1


	//----- nvinfo : EIATTR_NUM_MBARRIERS
	.align		4
.L_86:
        /*00b0*/ 	.byte	0x03, 0x38
        /*00b2*/ 	.short	0x0001


	//----- nvinfo : EIATTR_EXIT_INSTR_OFFSETS
	.align		4
        /*00b4*/ 	.byte	0x04, 0x1c
        /*00b6*/ 	.short	(.L_88 - .L_87)


	//   ....[0]....
.L_87:
        /*00b8*/ 	.word	0x00001a10


	//   ....[1]....
        /*00bc*/ 	.word	0x00001c00


	//   ....[2]....
        /*00c0*/ 	.word	0x00001c30


	//   ....[3]....
        /*00c4*/ 	.word	0x00001dd0


	//----- nvinfo : EIATTR_MAX_THREADS
	.align		4
.L_88:
        /*00c8*/ 	.byte	0x04, 0x05
        /*00ca*/ 	.short	(.L_90 - .L_89)
.L_89:
        /*00cc*/ 	.word	0x00000080
        /*00d0*/ 	.word	0x00000001
        /*00d4*/ 	.word	0x00000001


	//----- nvinfo : EIATTR_CRS_STACK_SIZE
	.align		4
.L_90:
        /*00d8*/ 	.byte	0x04, 0x1e
        /*00da*/ 	.short	(.L_92 - .L_91)
.L_91:
        /*00dc*/ 	.word	0x00000000


	//----- nvinfo : EIATTR_CBANK_PARAM_SIZE
	.align		4
.L_92:
        /*00e0*/ 	.byte	0x03, 0x19
        /*00e2*/ 	.short	0x0038


	//----- nvinfo : EIATTR_PARAM_CBANK
	.align		4
        /*00e4*/ 	.byte	0x04, 0x0a
        /*00e6*/ 	.short	(.L_94 - .L_93)
	.align		4
.L_93:
        /*00e8*/ 	.word	index@(.nv.constant0._ZN3cub18CUB_300001_SM_10006detail9transform16transform_kernelINS2_10policy_hubILb0EN4cuda3std3__45tupleIJN6thrust24THRUST_300001_SM_1000_NS6detail15normal_iteratorINSA_10device_ptrIiEEEESF_EEEE10policy1000ElNS7_7bit_andIiEESF_JPiSL_EEEvT0_iT1_T2_DpNS2_10kernel_argIT3_EE)
        /*00ec*/ 	.short	0x0380
        /*00ee*/ 	.short	0x0038


	//----- nvinfo : EIATTR_SW_WAR
	.align		4
.L_94:
        /*00f0*/ 	.byte	0x04, 0x36
        /*00f2*/ 	.short	(.L_96 - .L_95)
.L_95:
        /*00f4*/ 	.word	0x00000008
.L_96:


//--------------------- .nv.info._ZN3cub18CUB_300001_SM_10006detail9transform16transform_kernelINS2_10policy_hubILb0EN4cuda3std3__45tupleIJN6thrust24THRUST_300001_SM_1000_NS6detail15normal_iteratorINSA_10device_ptrIiEEEESF_EEEE10policy1000EiNS7_7bit_andIiEESF_JPiSL_EEEvT0_iT1_T2_DpNS2_10kernel_argIT3_EE --------------------------
	.section	.nv.info._ZN3cub18CUB_300001_SM_10006detail9transform16transform_kernelINS2_10policy_hubILb0EN4cuda3std3__45tupleIJN6thrust24THRUST_300001_SM_1000_NS6detail15normal_iteratorINSA_10device_ptrIiEEEESF_EEEE10policy1000EiNS7_7bit_andIiEESF_JPiSL_EEEvT0_iT1_T2_DpNS2_10kernel_argIT3_EE,"",@"SHT_CUDA_INFO"
	.sectionflags	@""
	.align	4


	//----- nvinfo : EIATTR_CUDA_API_VERSION
	.align		4
        /*0000*/ 	.byte	0x04, 0x37
        /*0002*/ 	.short	(.L_98 - .L_97)
.L_97:
        /*0004*/ 	.word	0x00000082


	//----- nvinfo : EIATTR_KPARAM_INFO
	.align		4
.L_98:
        /*0008*/ 	.byte	0x04, 0x17
        /*000a*/ 	.short	(.L_100 - .L_99)
.L_99:
        /*000c*/ 	.word	0x00000000
        /*0010*/ 	.short	0x0005
        /*0012*/ 	.short	0x0028
        /*0014*/ 	.byte	0x00, 0xf0, 0x41, 0x00


	//----- nvinfo : EIATTR_KPARAM_INFO
	.align		4
.L_100:
        /*0018*/ 	.byte	0x04, 0x17
        /*001a*/ 	.short	(.L_102 - .L_101)
.L_101:
        /*001c*/ 	.word	0x00000000
        /*0020*/ 	.short	0x0004
        /*0022*/ 	.short	0x0018
        /*0024*/ 	.byte	0x00, 0xf0, 0x41, 0x00


	//----- nvinfo : EIATTR_KPARAM_INFO
	.align		4
.L_102:
        /*0028*/ 	.byte	0x04, 0x17
        /*002a*/ 	.short	(.L_104 - .L_103)
.L_103:
        /*002c*/ 	.word	0x00000000
        /*0030*/ 	.short	0x0003
        /*0032*/ 	.short	0x0010
        /*0034*/ 	.byte	0x00, 0xf0, 0x21, 0x00


	//----- nvinfo : EIATTR_KPARAM_INFO
	.align		4
.L_104:
        /*0038*/ 	.byte	0x04, 0x17
        /*003a*/ 	.short	(.L_106 - .L_105)
.L_105:
        /*003c*/ 	.word	0x00000000
        /*0040*/ 	.short	0x0002
        /*0042*/ 	.short	0x0008
        /*0044*/ 	.byte	0x00, 0xf0, 0x05, 0x00


	//----- nvinfo : EIATTR_KPARAM_INFO
	.align		4
.L_106:
        /*0048*/ 	.byte	0x04, 0x17
        /*004a*/ 	.short	(.L_108 - .L_107)
.L_107:
        /*004c*/ 	.word	0x00000000
        /*0050*/ 	.short	0x0001
        /*0052*/ 	.short	0x0004
        /*0054*/ 	.byte	0x00, 0xf0, 0x11, 0x00


	//----- nvinfo : EIATTR_KPARAM_INFO
	.align		4
.L_108:
        /*0058*/ 	.byte	0x04, 0x17
        /*005a*/ 	.short	(.L_110 - .L_109)
.L_109:
        /*005c*/ 	.word	0x00000000
        /*0060*/ 	.short	0x0000
        /*0062*/ 	.short	0x0000
        /*0064*/ 	.byte	0x00, 0xf0, 0x11, 0x00


	//----- nvinfo : EIATTR_SPARSE_MMA_MASK
	.align		4
.L_110:
        /*0068*/ 	.byte	0x03, 0x50
        /*006a*/ 	.short	0x0000


	//----- nvinfo : EIATTR_MAXREG_COUNT
	.align		4
        /*006c*/ 	.byte	0x03, 0x1b
        /*006e*/ 	.short	0x00ff


	//----- nvinfo : EIATTR_NUM_BARRIERS
	.align		4
        /*0070*/ 	.byte	0x02, 0x4c
        /*0072*/ 	.byte	0x01
	.zero		1


	//----- nvinfo : EIATTR_MERCURY_ISA_VERSION
	.align		4
        /*0074*/ 	.byte	0x03, 0x5f
        /*0076*/ 	.short	0x0101


	//----- nvinfo : EIATTR_COOP_GROUP_MASK_REGIDS
	.align		4
        /*0078*/ 	.byte	0x04, 0x29
        /*007a*/ 	.short	(.L_112 - .L_111)


	//   ....[0]....
.L_111:
        /*007c*/ 	.word	0xffffffff


	//----- nvinfo : EIATTR_COOP_GROUP_INSTR_OFFSETS
	.align		4
.L_112:
        /*0080*/ 	.byte	0x04, 0x28
        /*0082*/ 	.short	(.L_114 - .L_113)


	//   ....[0]....
.L_113:
        /*0084*/ 	.word	0x000019e0


	//----- nvinfo : EIATTR_VRC_CTA_INIT_COUNT
	.align		4
.L_114:
        /*0088*/ 	.byte	0x02, 0x4a
	.zero		1
	.zero		1


	//----- nvinfo : EIATTR_MBARRIER_INSTR_OFFSETS
	.align		4
        /*008c*/ 	.byte	0x04, 0x39
        /*008e*/ 	.short	(.L_116 - .L_115)


	//   ....[0]....
.L_115:
        /*0090*/ 	.word	0x00000270
        /*0094*/ 	.word	0x000000ff
        /*0098*/ 	.word	0x00000000
        /*009c*/ 	.short	0x0100
        /*009e*/ 	.byte	0x0f
	.zero		1


	//   ....[1]....
        /*00a0*/ 	.word	0x00000420
        /*00a4*/ 	.word	0x000000ff
        /*00a8*/ 	.word	0x00000000
        /*00ac*/ 	.short	0x010a
        /*00ae*/ 	.byte	0x04
	.zero		1


	//----- nvinfo : EIATTR_NUM_MBARRIERS
	.align		4
.L_116:
        /*00b0*/ 	.byte	0x03, 0x38
        /*00b2*/ 	.short	0x0001


	//----- nvinfo : EIATTR_EXIT_INSTR_OFFSETS
	.align		4
        /*00b4*/ 	.byte	0x04, 0x1c
        /*00b6*/ 	.short	(.L_118 - .L_117)


	//   ....[0]....
.L_117:
        /*00b8*/ 	.word	0x00001a30


	//   ....[1]....
        /*00bc*/ 	.word	0x00001bc0


	//   ....[2]....
        /*00c0*/ 	.word	0x00001c30


	//   ....[3]....
        /*00c4*/ 	.word	0x00001e10


	//----- nvinfo : EIATTR_MAX_THREADS
	.align		4
.L_118:
        /*00c8*/ 	.byte	0x04, 0x05
        /*00ca*/ 	.short	(.L_120 - .L_119)
.L_119:
        /*00cc*/ 	.word	0x00000080
        /*00d0*/ 	.word	0x00000001
        /*00d4*/ 	.word	0x00000001


	//----- nvinfo : EIATTR_CRS_STACK_SIZE
	.align		4
.L_120:
        /*00d8*/ 	.byte	0x04, 0x1e
        /*00da*/ 	.short	(.L_122 - .L_121)
.L_121:
        /*00dc*/ 	.word	0x00000000


	//----- nvinfo : EIATTR_CBANK_PARAM_SIZE
	.align		4
.L_122:
        /*00e0*/ 	.byte	0x03, 0x19
        /*00e2*/ 	.short	0x0038


	//----- nvinfo : EIATTR_PARAM_CBANK
	.align		4
        /*00e4*/ 	.byte	0x04, 0x0a
        /*00e6*/ 	.short	(.L_124 - .L_123)
	.align		4
.L_123:
        /*00e8*/ 	.word	index@(.nv.constant0._ZN3cub18CUB_300001_SM_10006detail9transform16transform_kernelINS2_10policy_hubILb0EN4cuda3std3__45tupleIJN6thrust24THRUST_300001_SM_1000_NS6detail15normal_iteratorINSA_10device_ptrIiEEEESF_EEEE10policy1000EiNS7_7bit_andIiEESF_JPiSL_EEEvT0_iT1_T2_DpNS2_10kernel_argIT3_EE)
        /*00ec*/ 	.short	0x0380
        /*00ee*/ 	.short	0x0038


	//----- nvinfo : EIATTR_SW_WAR
	.align		4
.L_124:
        /*00f0*/ 	.byte	0x04, 0x36
        /*00f2*/ 	.short	(.L_126 - .L_125)
.L_125:
        /*00f4*/ 	.word	0x00000008
.L_126:


//--------------------- .nv.info._ZN3cub18CUB_300001_SM_10006detail11EmptyKernelIvEEvv --------------------------
	.section	.nv.info._ZN3cub18CUB_300001_SM_10006detail11EmptyKernelIvEEvv,"",@"SHT_CUDA_INFO"
	.sectionflags	@""
	.align	4


	//----- nvinfo : EIATTR_CUDA_API_VERSION
	.align		4
        /*0000*/ 	.byte	0x04, 0x37
        /*0002*/ 	.short	(.L_128 - .L_127)
.L_127:
        /*0004*/ 	.word	0x00000082


	//----- nvinfo : EIATTR_SPARSE_MMA_MASK
	.align		4
.L_128:
        /*0008*/ 	.byte	0x03, 0x50
        /*000a*/ 	.short	0x0000


	//----- nvinfo : EIATTR_MAXREG_COUNT
	.align		4
        /*000c*/ 	.byte	0x03, 0x1b
        /*000e*/ 	.short	0x00ff


	//----- nvinfo : EIATTR_MERCURY_ISA_VERSION
	.align		4
        /*0010*/ 	.byte	0x03, 0x5f
        /*0012*/ 	.short	0x0101


	//----- nvinfo : EIATTR_VRC_CTA_INIT_COUNT
	.align		4
        /*0014*/ 	.byte	0x02, 0x4a
	.zero		1
	.zero		1


	//----- nvinfo : EIATTR_EXIT_INSTR_OFFSETS
	.align		4
        /*0018*/ 	.byte	0x04, 0x1c
        /*001a*/ 	.short	(.L_130 - .L_129)


	//   ....[0]....
.L_129:
        /*001c*/ 	.word	0x00000010


	//----- nvinfo : EIATTR_SW_WAR
	.align		4
.L_130:
        /*0020*/ 	.byte	0x04, 0x36
        /*0022*/ 	.short	(.L_132 - .L_131)
.L_131:
        /*0024*/ 	.word	0x00000008
.L_132:


//--------------------- .nv.callgraph             --------------------------
	.section	.nv.callgraph,"",@"SHT_CUDA_CALLGRAPH"
	.align	4
	.sectionentsize	8
	.align		4
        /*0000*/ 	.word	0x00000000
	.align		4
        /*0004*/ 	.word	0xffffffff
	.align		4
        /*0008*/ 	.word	0x00000000
	.align		4
        /*000c*/ 	.word	0xfffffffe
	.align		4
        /*0010*/ 	.word	0x00000000
	.align		4
        /*0014*/ 	.word	0xfffffffd
	.align		4
        /*0018*/ 	.word	0x00000000
	.align		4
        /*001c*/ 	.word	0xfffffffc


//--------------------- .nv.constant4             --------------------------
	.section	.nv.constant4,"a",@progbits
	.align	8
	.align		8
.nv.constant4:
        /*0000*/ 	.dword	_ZN30_INTERNAL_7f3d4db8_4_k_cu_main4cuda3std3__45__cpo5beginE
	.align		8
        /*0008*/ 	.dword	_ZN30_INTERNAL_7f3d4db8_4_k_cu_main4cuda3std3__45__cpo3endE
	.align		8
        /*0010*/ 	.dword	_ZN30_INTERNAL_7f3d4db8_4_k_cu_main4cuda3std3__45__cpo6cbeginE
	.align		8
        /*0018*/ 	.dword	_ZN30_INTERNAL_7f3d4db8_4_k_cu_main4cuda3std3__45__cpo4cendE
	.align		8
        /*0020*/ 	.dword	_ZN30_INTERNAL_7f3d4db8_4_k_cu_main4cuda3std3__45__cpo6rbeginE
	.align		8
        /*0028*/ 	.dword	_ZN30_INTERNAL_7f3d4db8_4_k_cu_main4cuda3std3__45__cpo4rendE
	.align		8
        /*0030*/ 	.dword	_ZN30_INTERNAL_7f3d4db8_4_k_cu_main4cuda3std3__45__cpo7crbeginE
	.align		8
        /*0038*/ 	.dword	_ZN30_INTERNAL_7f3d4db8_4_k_cu_main4cuda3std3__45__cpo5crendE
	.align		8
        /*0040*/ 	.dword	_ZN30_INTERNAL_7f3d4db8_4_k_cu_main4cuda3std3__432_GLOBAL__N__7f3d4db8_4_k_cu_main6ignoreE
	.align		8
        /*0048*/ 	.dword	_ZN30_INTERNAL_7f3d4db8_4_k_cu_main4cuda3std3__419piecewise_constructE
	.align		8
        /*0050*/ 	.dword	_ZN30_INTERNAL_7f3d4db8_4_k_cu_main4cuda3std3__48in_placeE
	.align		8
        /*0058*/ 	.dword	_ZN30_INTERNAL_7f3d4db8_4_k_cu_main4cuda3std3__420unreachable_sentinelE
	.align		8
        /*0060*/ 	.dword	_ZN30_INTERNAL_7f3d4db8_4_k_cu_main4cuda3std3__47nulloptE
	.align		8
        /*0068*/ 	.dword	_ZN30_INTERNAL_7f3d4db8_4_k_cu_main4cuda3std3__48unexpectE
	.align		8
        /*0070*/ 	.dword	_ZN30_INTERNAL_7f3d4db8_4_k_cu_main4cuda3std6ranges3__45__cpo4swapE
	.align		8
        /*0078*/ 	.dword	_ZN30_INTERNAL_7f3d4db8_4_k_cu_main4cuda3std6ranges3__45__cpo9iter_moveE
	.align		8
        /*0080*/ 	.dword	_ZN30_INTERNAL_7f3d4db8_4_k_cu_main4cuda3std6ranges3__45__cpo5beginE
	.align		8
        /*0088*/ 	.dword	_ZN30_INTERNAL_7f3d4db8_4_k_cu_main4cuda3std6ranges3__45__cpo3endE
	.align		8
        /*0090*/ 	.dword	_ZN30_INTERNAL_7f3d4db8_4_k_cu_main4cuda3std6ranges3__45__cpo6cbeginE
	.align		8
        /*0098*/ 	.dword	_ZN30_INTERNAL_7f3d4db8_4_k_cu_main4cuda3std6ranges3__45__cpo4cendE
	.align		8
        /*00a0*/ 	.dword	_ZN30_INTERNAL_7f3d4db8_4_k_cu_main4cuda3std6ranges3__45__cpo7advanceE
	.align		8
        /*00a8*/ 	.dword	_ZN30_INTERNAL_7f3d4db8_4_k_cu_main4cuda3std6ranges3__45__cpo9iter_swapE
	.align		8
        /*00b0*/ 	.dword	_ZN30_INTERNAL_7f3d4db8_4_k_cu_main4cuda3std6ranges3__45__cpo4nextE
	.align		8
        /*00b8*/ 	.dword	_ZN30_INTERNAL_7f3d4db8_4_k_cu_main4cuda3std6ranges3__45__cpo4prevE
	.align		8
        /*00c0*/ 	.dword	_ZN30_INTERNAL_7f3d4db8_4_k_cu_main4cuda3std6ranges3__45__cpo4dataE
	.align		8
        /*00c8*/ 	.dword	_ZN30_INTERNAL_7f3d4db8_4_k_cu_main4cuda3std6ranges3__45__cpo5cdataE
	.align		8
        /*00d0*/ 	.dword	_ZN30_INTERNAL_7f3d4db8_4_k_cu_main4cuda3std6ranges3__45__cpo4sizeE
	.align		8
        /*00d8*/ 	.dword	_ZN30_INTERNAL_7f3d4db8_4_k_cu_main4cuda3std6ranges3__45__cpo5ssizeE
	.align		8
        /*00e0*/ 	.dword	_ZN30_INTERNAL_7f3d4db8_4_k_cu_main4cuda3std6ranges3__45__cpo8distanceE
	.align		8
        /*00e8*/ 	.dword	_ZN30_INTERNAL_7f3d4db8_4_k_cu_main6thrust24THRUST_300001_SM_1000_NS8cuda_cub3parE
	.align		8
        /*00f0*/ 	.dword	_ZN30_INTERNAL_7f3d4db8_4_k_cu_main6thrust24THRUST_300001_SM_1000_NS8cuda_cub10par_nosyncE
	.align		8
        /*00f8*/ 	.dword	_ZN30_INTERNAL_7f3d4db8_4_k_cu_main6thrust24THRUST_300001_SM_1000_NS6system6detail10sequential3seqE
	.align		8
        /*0100*/ 	.dword	_ZN30_INTERNAL_7f3d4db8_4_k_cu_main6thrust24THRUST_300001_SM_1000_NS6system3cpp3parE
	.align		8
        /*0108*/ 	.dword	_ZN30_INTERNAL_7f3d4db8_4_k_cu_main6thrust24THRUST_300001_SM_1000_NS12placeholders2_1E
	.align		8
        /*0110*/ 	.dword	_ZN30_INTERNAL_7f3d4db8_4_k_cu_main6thrust24THRUST_300001_SM_1000_NS12placeholders2_2E
	.align		8
        /*0118*/ 	.dword	_ZN30_INTERNAL_7f3d4db8_4_k_cu_main6thrust24THRUST_300001_SM_1000_NS12placeholders2_3E
	.align		8
        /*0120*/ 	.dword	_ZN30_INTERNAL_7f3d4db8_4_k_cu_main6thrust24THRUST_300001_SM_1000_NS12placeholders2_4E
	.align		8
        /*0128*/ 	.dword	_ZN30_INTERNAL_7f3d4db8_4_k_cu_main6thrust24THRUST_300001_SM_1000_NS12placeholders2_5E
	.align		8
        /*0130*/ 	.dword	_ZN30_INTERNAL_7f3d4db8_4_k_cu_main6thrust24THRUST_300001_SM_1000_NS12placeholders2_6E
	.align		8
        /*0138*/ 	.dword	_ZN30_INTERNAL_7f3d4db8_4_k_cu_main6thrust24THRUST_300001_SM_1000_NS12placeholders2_7E
	.align		8
        /*0140*/ 	.dword	_ZN30_INTERNAL_7f3d4db8_4_k_cu_main6thrust24THRUST_300001_SM_1000_NS12placeholders2_8E
	.align		8
        /*0148*/ 	.dword	_ZN30_INTERNAL_7f3d4db8_4_k_cu_main6thrust24THRUST_300001_SM_1000_NS12placeholders2_9E
	.align		8
        /*0150*/ 	.dword	_ZN30_INTERNAL_7f3d4db8_4_k_cu_main6thrust24THRUST_300001_SM_1000_NS12placeholders3_10E
	.align		8
        /*0158*/ 	.dword	_ZN30_INTERNAL_7f3d4db8_4_k_cu_main6thrust24THRUST_300001_SM_1000_NS3seqE
	.align		8
        /*0160*/ 	.dword	_ZN30_INTERNAL_7f3d4db8_4_k_cu_main6thrust24THRUST_300001_SM_1000_NS6deviceE


//--------------------- .text._ZN3cub18CUB_300001_SM_10006detail9transform16transform_kernelINS2_10policy_hubILb0EN4cuda3std3__45tupleIJN6thrust24THRUST_300001_SM_1000_NS6detail15normal_iteratorINSA_10device_ptrIiEEEESF_EEEE10policy1000ElNS7_7bit_andIiEESF_JPiSL_EEEvT0_iT1_T2_DpNS2_10kernel_argIT3_EE --------------------------
	.section	.text._ZN3cub18CUB_300001_SM_10006detail9transform16transform_kernelINS2_10policy_hubILb0EN4cuda3std3__45tupleIJN6thrust24THRUST_300001_SM_1000_NS6detail15normal_iteratorINSA_10device_ptrIiEEEESF_EEEE10policy1000ElNS7_7bit_andIiEESF_JPiSL_EEEvT0_iT1_T2_DpNS2_10kernel_argIT3_EE,"ax",@progbits
	.align	128
        .global         _ZN3cub18CUB_300001_SM_10006detail9transform16transform_kernelINS2_10policy_hubILb0EN4cuda3std3__45tupleIJN6thrust24THRUST_300001_SM_1000_NS6detail15normal_iteratorINSA_10device_ptrIiEEEESF_EEEE10policy1000ElNS7_7bit_andIiEESF_JPiSL_EEEvT0_iT1_T2_DpNS2_10kernel_argIT3_EE
        .type           _ZN3cub18CUB_300001_SM_10006detail9transform16transform_kernelINS2_10policy_hubILb0EN4cuda3std3__45tupleIJN6thrust24THRUST_300001_SM_1000_NS6detail15normal_iteratorINSA_10device_ptrIiEEEESF_EEEE10policy1000ElNS7_7bit_andIiEESF_JPiSL_EEEvT0_iT1_T2_DpNS2_10kernel_argIT3_EE,@function
        .size           _ZN3cub18CUB_300001_SM_10006detail9transform16transform_kernelINS2_10policy_hubILb0EN4cuda3std3__45tupleIJN6thrust24THRUST_300001_SM_1000_NS6detail15normal_iteratorINSA_10device_ptrIiEEEESF_EEEE10policy1000ElNS7_7bit_andIiEESF_JPiSL_EEEvT0_iT1_T2_DpNS2_10kernel_argIT3_EE,(.L_x_55 - _ZN3cub18CUB_300001_SM_10006detail9transform16transform_kernelINS2_10policy_hubILb0EN4cuda3std3__45tupleIJN6thrust24THRUST_300001_SM_1000_NS6detail15normal_iteratorINSA_10device_ptrIiEEEESF_EEEE10policy1000ElNS7_7bit_andIiEESF_JPiSL_EEEvT0_iT1_T2_DpNS2_10kernel_argIT3_EE)
        .other          _ZN3cub18CUB_300001_SM_10006detail9transform16transform_kernelINS2_10policy_hubILb0EN4cuda3std3__45tupleIJN6thrust24THRUST_300001_SM_1000_NS6detail15normal_iteratorINSA_10device_ptrIiEEEESF_EEEE10policy1000ElNS7_7bit_andIiEESF_JPiSL_EEEvT0_iT1_T2_DpNS2_10kernel_argIT3_EE,@"STO_CUDA_ENTRY STV_DEFAULT"
_ZN3cub18CUB_300001_SM_10006detail9transform16transform_kernelINS2_10policy_hubILb0EN4cuda3std3__45tupleIJN6thrust24THRUST_300001_SM_1000_NS6detail15normal_iteratorINSA_10device_ptrIiEEEESF_EEEE10policy1000ElNS7_7bit_andIiEESF_JPiSL_EEEvT0_iT1_T2_DpNS2_10kernel_argIT3_EE:
.text._ZN3cub18CUB_300001_SM_10006detail9transform16transform_kernelINS2_10policy_hubILb0EN4cuda3std3__45tupleIJN6thrust24THRUST_300001_SM_1000_NS6detail15normal_iteratorINSA_10device_ptrIiEEEESF_EEEE10policy1000ElNS7_7bit_andIiEESF_JPiSL_EEEvT0_iT1_T2_DpNS2_10kernel_argIT3_EE:
[----:B------:R-:W-:Y:S01]  /*0000*/  LDC R1, c[0x0][0x37c] ;  /* 0x0000df00ff017b82 */ /* 0x000fe20000000800 */
[----:B------:R-:W1:Y:S07]  /*0010*/  LDCU UR24, c[0x0][0x388] ;  /* 0x00007100ff1877ac */ /* 0x000e6e0008000800 */
[----:B------:R-:W2:Y:S01]  /*0020*/  S2UR UR5, SR_CTAID.X ;  /* 0x00000000000579c3 */ /* 0x000ea20000002500 */
[----:B------:R-:W3:Y:S01]  /*0030*/  LDCU UR7, c[0x0][0x370] ;  /* 0x00006e00ff0777ac */ /* 0x000ee20008000800 */
[----:B------:R-:W4:Y:S06]  /*0040*/  LDCU.64 UR22, c[0x0][0x358] ;  /* 0x00006b00ff1677ac */ /* 0x000f2c0008000a00 */
[----:B------:R-:W5:Y:S01]  /*0050*/  LDC.64 R2, c[0x0][0x380] ;  /* 0x0000e000ff027b82 */ /* 0x000f620000000a00 */
[----:B-1----:R-:W-:-:S04]  /*0060*/  USHF.L.U32 UR19, UR24, 0x7, URZ ;  /* 0x0000000718137899 */ /* 0x002fc800080006ff */
[----:B------:R-:W-:Y:S02]  /*0070*/  USHF.R.S32.HI UR8, URZ, 0x1f, UR19 ;  /* 0x0000001fff087899 */ /* 0x000fe40008011413 */
[----:B--2---:R-:W-:Y:S02]  /*0080*/  UIMAD.WIDE.U32 UR20, UR19, UR5, URZ ;  /* 0x00000005131472a5 */ /* 0x004fe4000f8e00ff */
[----:B------:R-:W-:Y:S02]  /*0090*/  UIMAD UR6, UR8, UR5, URZ ;  /* 0x00000005080672a4 */ /* 0x000fe4000f8e02ff */
[----:B------:R-:W-:Y:S02]  /*00a0*/  UIADD3 UR4, UPT, UPT, UR5, 0x2, URZ ;  /* 0x0000000205047890 */ /* 0x000fe4000fffe0ff */
[----:B------:R-:W-:Y:S02]  /*00b0*/  UIADD3 UR6, UPT, UPT, UR21, UR6, URZ ;  /* 0x0000000615067290 */ /* 0x000fe4000fffe0ff */
[----:B---3--:R-:W-:Y:S01]  /*00c0*/  UISETP.GE.U32.AND UP0, UPT, UR4, UR7, UPT ;  /* 0x000000070400728c */ /* 0x008fe2000bf06070 */
[----:B-----5:R-:W-:-:S03]  /*00d0*/  IADD3 R0, P0, PT, R2, -UR20, RZ ;  /* 0x8000001402007c10 */ /* 0x020fc6000ff1e0ff */
[----:B------:R-:W-:Y:S01]  /*00e0*/  UISETP.EQ.OR UP0, UPT, UR5, URZ, UP0 ;  /* 0x000000ff0500728c */ /* 0x000fe20008702670 */
[----:B------:R-:W-:Y:S02]  /*00f0*/  IADD3.X R2, PT, PT, R3, ~UR6, RZ, P0, !PT ;  /* 0x8000000603027c10 */ /* 0x000fe400087fe4ff */
[----:B------:R-:W-:-:S04]  /*0100*/  ISETP.LT.U32.AND P0, PT, R0, UR19, PT ;  /* 0x0000001300007c0c */ /* 0x000fc8000bf01070 */
[----:B------:R-:W-:-:S04]  /*0110*/  ISETP.LT.AND.EX P0, PT, R2, UR8, PT, P0 ;  /* 0x0000000802007c0c */ /* 0x000fc8000bf01300 */
[----:B------:R-:W-:Y:S01]  /*0120*/  SEL R0, R0, UR19, P0 ;  /* 0x0000001300007c07 */ /* 0x000fe20008000000 */
[----:B----4-:R-:W-:Y:S08]  /*0130*/  BRA.U UP0, `(.L_x_0) ;  /* 0x0000000100e47547 */ /* 0x010ff0000b800000 */
[----:B------:R-:W1:Y:S01]  /*0140*/  S2R R2, SR_TID.X ;  /* 0x0000000000027919 */ /* 0x000e620000002100 */
[----:B------:R-:W-:Y:S01]  /*0150*/  ELECT P0, URZ, PT ;  /* 0x0000000000ff782f */ /* 0x000fe20003800000 */
[----:B------:R-:W-:Y:S03]  /*0160*/  BSSY.RECONVERGENT B0, `(.L_x_1) ;  /* 0x000002e000007945 */ /* 0x000fe60003800200 */
[----:B-1----:R-:W-:-:S13]  /*0170*/  ISETP.GT.U32.OR P0, PT, R2, 0x1f, !P0 ;  /* 0x0000001f0200780c */ /* 0x002fda0004704470 */
[----:B------:R-:W-:Y:S05]  /*0180*/  @P0 BRA `(.L_x_2) ;  /* 0x0000000000ac0947 */ /* 0x000fea0003800000 */
[----:B------:R-:W1:Y:S01]  /*0190*/  S2UR UR18, SR_CgaCtaId ;  /* 0x00000000001279c3 */ /* 0x000e620000008800 */
[----:B------:R-:W2:Y:S01]  /*01a0*/  LDCU UR15, c[0x0][0x3a0] ;  /* 0x00007400ff0f77ac */ /* 0x000ea20008000800 */
[----:B------:R-:W3:Y:S01]  /*01b0*/  LDCU UR17, c[0x0][0x3b0] ;  /* 0x00007600ff1177ac */ /* 0x000ee20008000800 */
[----:B------:R-:W-:Y:S01]  /*01c0*/  ULEA UR14, UR24, 0xf, 0x9 ;  /* 0x0000000f180e7891 */ /* 0x000fe2000f8e48ff */
[----:B------:R-:W-:Y:S01]  /*01d0*/  UMOV UR7, 0x400 ;  /* 0x0000040000077882 */ /* 0x000fe20000000000 */
[----:B------:R-:W-:Y:S01]  /*01e0*/  UMOV UR10, 0x1 ;  /* 0x00000001000a7882 */ /* 0x000fe20000000000 */
[----:B------:R-:W4:Y:S01]  /*01f0*/  LDCU.64 UR4, c[0x0][0x398] ;  /* 0x00007300ff0477ac */ /* 0x000f220008000a00 */
[----:B------:R-:W-:-:S04]  /*0200*/  UIADD3 UR10, UPT, UPT, -UR10, 0x100000, URZ ;  /* 0x001000000a0a7890 */ /* 0x000fc8000fffe1ff */
[----:B------:R-:W-:Y:S02]  /*0210*/  USHF.L.U32 UR11, UR10, 0xb, URZ ;  /* 0x0000000b0a0b7899 */ /* 0x000fe400080006ff */
[----:B------:R-:W-:Y:S02]  /*0220*/  USHF.L.U32 UR10, UR10, 0x1, URZ ;  /* 0x000000010a0a7899 */ /* 0x000fe400080006ff */
[----:B--2---:R-:W-:Y:S01]  /*0230*/  UIADD3 UR15, UPT, UPT, UR14, UR15, URZ ;  /* 0x0000000f0e0f7290 */ /* 0x004fe2000fffe0ff */
[----:B------:R-:W2:Y:S01]  /*0240*/  LDCU.64 UR12, c[0x0][0x3a8] ;  /* 0x00007500ff0c77ac */ /* 0x000ea20008000a00 */
[----:B---3--:R-:W-:Y:S02]  /*0250*/  UIADD3 UR14, UPT, UPT, UR14, UR17, URZ ;  /* 0x000000110e0e7290 */ /* 0x008fe4000fffe0ff */
[----:B-1----:R-:W-:Y:S02]  /*0260*/  ULEA UR17, UR18, UR7, 0x18 ;  /* 0x0000000712117291 */ /* 0x002fe4000f8ec0ff */
[----:B------:R-:W-:-:S02]  /*0270*/  UIADD3 UR16, UPT, UPT, UR7, 0x80, URZ ;  /* 0x0000008007107890 */ /* 0x000fc4000fffe0ff */
[----:B------:R-:W-:Y:S02]  /*0280*/  USHF.L.U64.HI UR9, UR20, 0x2, UR6 ;  /* 0x0000000214097899 */ /* 0x000fe40008010206 */
[----:B------:R-:W-:Y:S02]  /*0290*/  USHF.L.U32 UR8, UR20, 0x2, URZ ;  /* 0x0000000214087899 */ /* 0x000fe400080006ff */
[----:B------:R-:W-:Y:S02]  /*02a0*/  ULOP3.LUT UR15, UR15, 0xfffffff0, URZ, 0xc0, !UPT ;  /* 0xfffffff00f0f7892 */ /* 0x000fe4000f8ec0ff */
[----:B------:R-:W-:Y:S01]  /*02b0*/  ULOP3.LUT UR14, UR14, 0xfffffff0, URZ, 0xc0, !UPT ;  /* 0xfffffff00e0e7892 */ /* 0x000fe2000f8ec0ff */
[----:B------:R-:W1:Y:S02]  /*02c0*/  FENCE.VIEW.ASYNC.S ;  /* 0x00000000000073c6 */ /* 0x000e640000000000 */
[----:B-1----:R1:W3:Y:S02]  /*02d0*/  SYNCS.EXCH.64 URZ, [UR17], UR10 ;  /* 0x0000000a11ff75b2 */ /* 0x0022e40008000100 */
[----:B------:R-:W-:Y:S01]  /*02e0*/  @!PT LDS RZ, [RZ] ;  /* 0x00000000fffff984 */ /* 0x000fe20000000800 */
[----:B------:R-:W-:Y:S01]  /*02f0*/  @!PT LDS RZ, [RZ] ;  /* 0x00000000fffff984 */ /* 0x000fe20000000800 */
[----:B------:R-:W-:Y:S01]  /*0300*/  @!PT LDS RZ, [RZ] ;  /* 0x00000000fffff984 */ /* 0x000fe20000000800 */
[----:B------:R-:W-:Y:S01]  /*0310*/  @!PT LDS RZ, [RZ] ;  /* 0x00000000fffff984 */ /* 0x000fe20000000800 */
[----:B---3--:R3:W-:Y:S06]  /*0320*/  MEMBAR.ALL.CTA ;  /* 0x0000000000007992 */ /* 0x0087ec0000008000 */
[----:B---3--:R-:W3:Y:S01]  /*0330*/  FENCE.VIEW.ASYNC.S ;  /* 0x00000000000073c6 */ /* 0x008ee20000000000 */
[----:B------:R-:W-:-:S02]  /*0340*/  ULEA UR16, UR18, UR16, 0x18 ;  /* 0x0000001012107291 */ /* 0x000fc4000f8ec0ff */
[----:B----4-:R-:W-:Y:S02]  /*0350*/  UIADD3.64 UR4, UPT, UPT, UR8, UR4, URZ ;  /* 0x0000000408047297 */ /* 0x010fe4000fffe0ff */
[----:B------:R-:W-:Y:S02]  /*0360*/  USHF.R.U32.HI UR7, URZ, 0x4, UR15 ;  /* 0x00000004ff077899 */ /* 0x000fe4000801160f */
[----:B--2---:R-:W-:Y:S02]  /*0370*/  UIADD3.64 UR8, UPT, UPT, UR8, UR12, URZ ;  /* 0x0000000c08087297 */ /* 0x004fe4000fffe0ff */
[----:B------:R-:W-:Y:S02]  /*0380*/  UIADD3 UR15, UPT, UPT, UR15, UR14, URZ ;  /* 0x0000000e0f0f7290 */ /* 0x000fe4000fffe0ff */
[----:B------:R-:W-:Y:S02]  /*0390*/  ULEA UR12, UR24, UR16, 0x9 ;  /* 0x00000010180c7291 */ /* 0x000fe4000f8e48ff */
[----:B------:R-:W-:-:S02]  /*03a0*/  USHF.R.U32.HI UR14, URZ, 0x4, UR14 ;  /* 0x00000004ff0e7899 */ /* 0x000fc4000801160e */
[----:B------:R-:W-:Y:S01]  /*03b0*/  UPRMT UR7, UR7, 0x5410, URZ ;  /* 0x0000541007077896 */ /* 0x000fe200080000ff */
[----:B------:R-:W-:Y:S01]  /*03c0*/  IMAD.U32 R2, RZ, RZ, UR15 ;  /* 0x0000000fff027e24 */ /* 0x000fe2000f8e00ff */
[----:B------:R-:W-:Y:S02]  /*03d0*/  UIADD3 UR12, UPT, UPT, UR12, 0x80, URZ ;  /* 0x000000800c0c7890 */ /* 0x000fe4000fffe0ff */
[----:B------:R-:W-:Y:S01]  /*03e0*/  UPRMT UR14, UR14, 0x5410, URZ ;  /* 0x000054100e0e7896 */ /* 0x000fe200080000ff */
[----:B------:R-:W-:-:S04]  /*03f0*/  UMOV UR13, UR17 ;  /* 0x00000011000d7c82 */ /* 0x000fc80008000000 */
[----:B---3--:R1:W-:Y:S04]  /*0400*/  UBLKCP.S.G [UR16], [UR4], UR7 ;  /* 0x00000010040073ba */ /* 0x0083e80008000207 */
[----:B------:R1:W-:Y:S01]  /*0410*/  UBLKCP.S.G [UR12], [UR8], UR14 ;  /* 0x0000000c080073ba */ /* 0x0003e2000800020e */
[----:B------:R1:W-:Y:S01]  /*0420*/  SYNCS.ARRIVE.TRANS64 RZ, [UR17], R2 ;  /* 0x00000002ffff79a7 */ /* 0x0003e20008000011 */
[----:B------:R-:W-:Y:S01]  /*0430*/  NOP ;  /* 0x0000000000007918 */ /* 0x000fe20000000000 */
.L_x_2:
[----:B-1----:R-:W-:Y:S05]  /*0440*/  BSYNC.RECONVERGENT B0 ;  /* 0x0000000000007941 */ /* 0x002fea0003800200 */
.L_x_1:
[----:B------:R-:W1:Y:S08]  /*0450*/  S2UR UR5, SR_CgaCtaId ;  /* 0x00000000000579c3 */ /* 0x000e700000008800 */
[----:B------:R-:W-:Y:S01]  /*0460*/  BAR.SYNC.DEFER_BLOCKING 0x0 ;  /* 0x0000000000007b1d */ /* 0x000fe20000010000 */
[----:B------:R-:W-:-:S05]  /*0470*/  SHF.L.U32 R2, RZ, 0x1f, RZ ;  /* 0x0000001fff027819 */ /* 0x000fca00000006ff */
[----:B------:R-:W-:Y:S02]  /*0480*/  UMOV UR4, 0x400 ;  /* 0x0000040000047882 */ /* 0x000fe40000000000 */
[----:B-1----:R-:W-:-:S12]  /*0490*/  ULEA UR4, UR5, UR4, 0x18 ;  /* 0x0000000405047291 */ /* 0x002fd8000f8ec0ff */
.L_x_3:
[----:B------:R-:W1:Y:S02]  /*04a0*/  SYNCS.PHASECHK.TRANS64.TRYWAIT P0, [UR4], R2 ;  /* 0x00000002ff0075a7 */ /* 0x000e640008001104 */
[----:B-1----:R-:W-:Y:S05]  /*04b0*/  @!P0 BRA `(.L_x_3) ;  /* 0xfffffffc00f88947 */ /* 0x002fea000383ffff */
[----:B------:R-:W-:Y:S05]  /*04c0*/  BRA `(.L_x_4) ;  /* 0x0000001400407947 */ /* 0x000fea0003800000 */
.L_x_0:
[----:B------:R-:W1:Y:S01]  /*04d0*/  S2R R3, SR_TID.Y ;  /* 0x0000000000037919 */ /* 0x000e620000002200 */
[----:B------:R-:W2:Y:S01]  /*04e0*/  LDCU UR9, c[0x0][0x360] ;  /* 0x00006c00ff0977ac */ /* 0x000ea20008000800 */
[----:B------:R-:W-:Y:S01]  /*04f0*/  IMAD.SHL.U32 R4, R0, 0x4, RZ ;  /* 0x0000000400047824 */ /* 0x000fe200078e00ff */
[----:B------:R-:W-:Y:S01]  /*0500*/  BSSY.RECONVERGENT B0, `(.L_x_5) ;  /* 0x00000aa000007945 */ /* 0x000fe20003800200 */
[----:B------:R-:W1:Y:S01]  /*0510*/  S2R R6, SR_TID.Z ;  /* 0x0000000000067919 */ /* 0x000e620000002300 */
[----:B------:R-:W2:Y:S01]  /*0520*/  LDCU UR10, c[0x0][0x364] ;  /* 0x00006c80ff0a77ac */ /* 0x000ea20008000800 */
[----:B------:R-:W3:Y:S01]  /*0530*/  LDC R2, c[0x0][0x368] ;  /* 0x0000da00ff027b82 */ /* 0x000ee20000000800 */
[----:B------:R-:W-:Y:S01]  /*0540*/  SHF.R.S32.HI R5, RZ, 0x1f, R4 ;  /* 0x0000001fff057819 */ /* 0x000fe20000011404 */
[----:B------:R-:W4:Y:S03]  /*0550*/  S2R R8, SR_TID.X ;  /* 0x0000000000087919 */ /* 0x000f260000002100 */
[----:B------:R-:W-:-:S02]  /*0560*/  SHF.R.U64 R4, R4, 0x2, R5 ;  /* 0x0000000204047819 */ /* 0x000fc40000001205 */
[----:B------:R-:W-:Y:S01]  /*0570*/  SHF.R.U32.HI R5, RZ, 0x2, R5 ;  /* 0x00000002ff057819 */ /* 0x000fe20000011605 */
[----:B--2---:R-:W-:Y:S02]  /*0580*/  UIMAD UR4, UR9, UR10, URZ ;  /* 0x0000000a090472a4 */ /* 0x004fe4000f8e02ff */
[----:B-1----:R-:W-:Y:S02]  /*0590*/  IMAD R3, R6, UR10, R3 ;  /* 0x0000000a06037c24 */ /* 0x002fe4000f8e0203 */
[----:B------:R-:W-:Y:S02]  /*05a0*/  IMAD.MOV.U32 R6, RZ, RZ, RZ ;  /* 0x000000ffff067224 */ /* 0x000fe400078e00ff */
[----:B----4-:R-:W-:Y:S02]  /*05b0*/  IMAD R3, R3, UR9, R8 ;  /* 0x0000000903037c24 */ /* 0x010fe4000f8e0208 */
[----:B---3--:R-:W-:Y:S01]  /*05c0*/  IMAD R8, R2, UR4, RZ ;  /* 0x0000000402087c24 */ /* 0x008fe2000f8e02ff */
[----:B------:R-:W-:-:S02]  /*05d0*/  UMOV UR4, URZ ;  /* 0x000000ff00047c82 */ /* 0x000fc40008000000 */
[----:B------:R-:W-:-:S04]  /*05e0*/  ISETP.GT.U32.AND P0, PT, R4, R3, PT ;  /* 0x000000030400720c */ /* 0x000fc80003f04070 */
[----:B------:R-:W-:-:S13]  /*05f0*/  ISETP.GT.U32.AND.EX P0, PT, R5, RZ, PT, P0 ;  /* 0x000000ff0500720c */ /* 0x000fda0003f04100 */
[----:B------:R-:W-:Y:S05]  /*0600*/  @!P0 BRA `(.L_x_6) ;  /* 0x0000000800648947 */ /* 0x000fea0003800000 */
[----:B------:R-:W-:Y:S01]  /*0610*/  IMAD.IADD R9, R8, 0x1, R3 ;  /* 0x0000000108097824 */ /* 0x000fe200078e0203 */
[----:B------:R-:W-:Y:S01]  /*0620*/  BSSY.RECONVERGENT B1, `(.L_x_7) ;  /* 0x0000024000017945 */ /* 0x000fe20003800200 */
[----:B------:R-:W-:-:S03]  /*0630*/  IMAD.MOV.U32 R12, RZ, RZ, -0x1 ;  /* 0xffffffffff0c7424 */ /* 0x000fc600078e00ff */
[CC--:B------:R-:W-:Y:S02]  /*0640*/  ISETP.GT.U32.AND P1, PT, R4.reuse, R9.reuse, PT ;  /* 0x000000090400720c */ /* 0x0c0fe40003f24070 */
[CC--:B------:R-:W-:Y:S02]  /*0650*/  ISETP.GT.U32.AND P0, PT, R4.reuse, R9.reuse, PT ;  /* 0x000000090400720c */ /* 0x0c0fe40003f04070 */
[C---:B------:R-:W-:Y:S02]  /*0660*/  ISETP.GT.U32.AND.EX P1, PT, R5.reuse, RZ, PT, P1 ;  /* 0x000000ff0500720c */ /* 0x040fe40003f24110 */
[----:B------:R-:W-:Y:S02]  /*0670*/  ISETP.GT.U32.AND.EX P0, PT, R5, RZ, PT, P0 ;  /* 0x000000ff0500720c */ /* 0x000fe40003f04100 */
[----:B------:R-:W-:Y:S02]  /*0680*/  SEL R10, R4, R9, P1 ;  /* 0x00000009040a7207 */ /* 0x000fe40000800000 */
[----:B------:R-:W-:-:S02]  /*0690*/  SEL R7, RZ, 0x1, !P0 ;  /* 0x00000001ff077807 */ /* 0x000fc40004000000 */
[----:B------:R-:W-:Y:S02]  /*06a0*/  SEL R11, R5, RZ, P1 ;  /* 0x000000ff050b7207 */ /* 0x000fe40000800000 */
[----:B------:R-:W-:-:S04]  /*06b0*/  IADD3 R14, P0, P1, R10, -R7, -R9 ;  /* 0x800000070a0e7210 */ /* 0x000fc8000791e809 */
[----:B------:R-:W-:-:S04]  /*06c0*/  IADD3.X R15, PT, PT, R11, -0x1, R12, P0, P1 ;  /* 0xffffffff0b0f7810 */ /* 0x000fc800007e240c */
[----:B------:R-:W-:-:S13]  /*06d0*/  ISETP.NE.U32.AND P0, PT, R15, RZ, PT ;  /* 0x000000ff0f00720c */ /* 0x000fda0003f05070 */
[----:B------:R-:W-:Y:S05]  /*06e0*/  @P0 BRA `(.L_x_8) ;  /* 0x0000000000500947 */ /* 0x000fea0003800000 */
[----:B------:R-:W1:Y:S01]  /*06f0*/  I2F.U32.RP R9, R8 ;  /* 0x0000000800097306 */ /* 0x000e620000209000 */
[----:B------:R-:W-:Y:S01]  /*0700*/  IMAD.MOV R13, RZ, RZ, -R8 ;  /* 0x000000ffff0d7224 */ /* 0x000fe200078e0a08 */
[----:B------:R-:W-:-:S06]  /*0710*/  ISETP.NE.U32.AND P2, PT, R8, RZ, PT ;  /* 0x000000ff0800720c */ /* 0x000fcc0003f45070 */
[----:B-1----:R-:W1:Y:S02]  /*0720*/  MUFU.RCP R9, R9 ;  /* 0x0000000900097308 */ /* 0x002e640000001000 */
[----:B-1----:R-:W-:-:S06]  /*0730*/  VIADD R10, R9, 0xffffffe ;  /* 0x0ffffffe090a7836 */ /* 0x002fcc0000000000 */
[----:B------:R1:W2:Y:S02]  /*0740*/  F2I.FTZ.U32.TRUNC.NTZ R11, R10 ;  /* 0x0000000a000b7305 */ /* 0x0002a4000021f000 */
[----:B-1----:R-:W-:Y:S02]  /*0750*/  IMAD.MOV.U32 R10, RZ, RZ, RZ ;  /* 0x000000ffff0a7224 */ /* 0x002fe400078e00ff */
[----:B--2---:R-:W-:-:S04]  /*0760*/  IMAD R13, R13, R11, RZ ;  /* 0x0000000b0d0d7224 */ /* 0x004fc800078e02ff */
[----:B------:R-:W-:-:S06]  /*0770*/  IMAD.HI.U32 R11, R11, R13, R10 ;  /* 0x0000000d0b0b7227 */ /* 0x000fcc00078e000a */
[----:B------:R-:W-:-:S04]  /*0780*/  IMAD.HI.U32 R10, R11, R14, RZ ;  /* 0x0000000e0b0a7227 */ /* 0x000fc800078e00ff */
[----:B------:R-:W-:-:S04]  /*0790*/  IMAD.MOV R11, RZ, RZ, -R10 ;  /* 0x000000ffff0b7224 */ /* 0x000fc800078e0a0a */
[----:B------:R-:W-:-:S05]  /*07a0*/  IMAD R11, R8, R11, R14 ;  /* 0x0000000b080b7224 */ /* 0x000fca00078e020e */
[----:B------:R-:W-:-:S13]  /*07b0*/  ISETP.GE.U32.AND P0, PT, R11, R8, PT ;  /* 0x000000080b00720c */ /* 0x000fda0003f06070 */
[----:B------:R-:W-:Y:S02]  /*07c0*/  @P0 IMAD.IADD R11, R11, 0x1, -R8 ;  /* 0x000000010b0b0824 */ /* 0x000fe400078e0a08 */
[----:B------:R-:W-:-:S03]  /*07d0*/  @P0 VIADD R10, R10, 0x1 ;  /* 0x000000010a0a0836 */ /* 0x000fc60000000000 */
[----:B------:R-:W-:Y:S01]  /*07e0*/  ISETP.GE.U32.AND P1, PT, R11, R8, PT ;  /* 0x000000080b00720c */ /* 0x000fe20003f26070 */
[----:B------:R-:W-:-:S12]  /*07f0*/  IMAD.MOV.U32 R11, RZ, RZ, RZ ;  /* 0x000000ffff0b7224 */ /* 0x000fd800078e00ff */
[----:B------:R-:W-:Y:S01]  /*0800*/  @P1 VIADD R10, R10, 0x1 ;  /* 0x000000010a0a1836 */ /* 0x000fe20000000000 */
[----:B------:R-:W-:Y:S01]  /*0810*/  @!P2 LOP3.LUT R10, RZ, R8, RZ, 0x33, !PT ;  /* 0x00000008ff0aa212 */ /* 0x000fe200078e33ff */
[----:B------:R-:W-:Y:S06]  /*0820*/  BRA `(.L_x_9) ;  /* 0x00000000000c7947 */ /* 0x000fec0003800000 */
.L_x_8:
[----:B------:R-:W-:Y:S02]  /*0830*/  MOV R9, R14 ;  /* 0x0000000e00097202 */ /* 0x000fe40000000f00 */
[----:B------:R-:W-:-:S07]  /*0840*/  MOV R14, 0x860 ;  /* 0x00000860000e7802 */ /* 0x000fce0000000f00 */
[----:B------:R-:W-:Y:S05]  /*0850*/  CALL.REL.NOINC `($__internal_0_$__cuda_sm20_div_u64) ;  /* 0x0000001400707944 */ /* 0x000fea0003c00000 */
.L_x_9:
[----:B------:R-:W-:Y:S05]  /*0860*/  BSYNC.RECONVERGENT B1 ;  /* 0x0000000000017941 */ /* 0x000fea0003800200 */
.L_x_7:
[----:B------:R-:W-:Y:S01]  /*0870*/  IADD3 R9, P0, PT, R10, R7, RZ ;  /* 0x000000070a097210 */ /* 0x000fe20007f1e0ff */
[----:B------:R-:W1:Y:S01]  /*0880*/  LDC R13, c[0x0][0x3a0] ;  /* 0x0000e800ff0d7b82 */ /* 0x000e620000000800 */
[----:B------:R-:W-:Y:S01]  /*0890*/  BSSY.RECONVERGENT B1, `(.L_x_10) ;  /* 0x0000033000017945 */ /* 0x000fe20003800200 */
[----:B------:R-:W-:Y:S01]  /*08a0*/  IMAD.MOV.U32 R29, RZ, RZ, R3 ;  /* 0x000000ffff1d7224 */ /* 0x000fe200078e0003 */
[C---:B------:R-:W-:Y:S01]  /*08b0*/  LOP3.LUT R7, R9.reuse, 0x3, RZ, 0xc0, !PT ;  /* 0x0000000309077812 */ /* 0x040fe200078ec0ff */
[----:B------:R-:W-:Y:S01]  /*08c0*/  IMAD.X R10, RZ, RZ, R11, P0 ;  /* 0x000000ffff0a7224 */ /* 0x000fe200000e060b */
[----:B------:R-:W-:Y:S02]  /*08d0*/  ISETP.GE.U32.AND P0, PT, R9, 0x3, PT ;  /* 0x000000030900780c */ /* 0x000fe40003f06070 */
[----:B------:R-:W-:Y:S02]  /*08e0*/  ISETP.NE.U32.AND P1, PT, R7, 0x3, PT ;  /* 0x000000030700780c */ /* 0x000fe40003f25070 */
[----:B------:R-:W-:Y:S01]  /*08f0*/  ISETP.GE.U32.AND.EX P0, PT, R10, RZ, PT, P0 ;  /* 0x000000ff0a00720c */ /* 0x000fe20003f06100 */
[----:B------:R-:W-:Y:S01]  /*0900*/  IMAD.MOV.U32 R10, RZ, RZ, R6 ;  /* 0x000000ffff0a7224 */ /* 0x000fe200078e0006 */
[----:B------:R-:W-:-:S02]  /*0910*/  ISETP.NE.AND.EX P1, PT, RZ, RZ, PT, P1 ;  /* 0x000000ffff00720c */ /* 0x000fc40003f25310 */
[----:B-1----:R-:W-:-:S11]  /*0920*/  SHF.R.S32.HI R11, RZ, 0x1f, R13 ;  /* 0x0000001fff0b7819 */ /* 0x002fd6000001140d */
[----:B------:R-:W-:Y:S05]  /*0930*/  @!P1 BRA `(.L_x_11) ;  /* 0x0000000000a09947 */ /* 0x000fea0003800000 */
[----:B------:R-:W1:Y:S01]  /*0940*/  S2UR UR7, SR_CgaCtaId ;  /* 0x00000000000779c3 */ /* 0x000e620000008800 */
[----:B------:R-:W2:Y:S01]  /*0950*/  LDCU.64 UR12, c[0x0][0x398] ;  /* 0x00007300ff0c77ac */ /* 0x000ea20008000a00 */
[C---:B------:R-:W-:Y:S02]  /*0960*/  IMAD.SHL.U32 R7, R3.reuse, 0x4, RZ ;  /* 0x0000000403077824 */ /* 0x040fe400078e00ff */
[----:B------:R-:W-:Y:S01]  /*0970*/  IMAD.U32 R14, RZ, RZ, UR20 ;  /* 0x00000014ff0e7e24 */ /* 0x000fe2000f8e00ff */
[----:B------:R-:W-:Y:S01]  /*0980*/  UMOV UR5, 0x400 ;  /* 0x0000040000057882 */ /* 0x000fe20000000000 */
[----:B------:R-:W-:Y:S01]  /*0990*/  IMAD.U32 R15, RZ, RZ, UR21 ;  /* 0x00000015ff0f7e24 */ /* 0x000fe2000f8e00ff */
[----:B------:R-:W-:Y:S01]  /*09a0*/  SHF.L.U64.HI R15, R3, 0x2, R6 ;  /* 0x00000002030f7819 */ /* 0x000fe20000010206 */
[----:B------:R-:W-:Y:S01]  /*09b0*/  IMAD.U32 R12, RZ, RZ, UR6 ;  /* 0x00000006ff0c7e24 */ /* 0x000fe2000f8e00ff */
[----:B------:R-:W-:Y:S01]  /*09c0*/  LEA R10, P1, R14, R7, 0x2 ;  /* 0x000000070e0a7211 */ /* 0x000fe200078210ff */
[----:B------:R-:W-:Y:S01]  /*09d0*/  UIADD3 UR5, UPT, UPT, UR5, 0x80, URZ ;  /* 0x0000008005057890 */ /* 0x000fe2000fffe0ff */
[----:B------:R-:W-:-:S02]  /*09e0*/  VIADD R9, R9, 0x1 ;  /* 0x0000000109097836 */ /* 0x000fc40000000000 */
[----:B------:R-:W-:Y:S01]  /*09f0*/  LEA.HI.X R14, R14, R15, R12, 0x2, P1 ;  /* 0x0000000f0e0e7211 */ /* 0x000fe200008f140c */
[----:B------:R-:W-:Y:S02]  /*0a00*/  IMAD R7, R2, UR10, RZ ;  /* 0x0000000a02077c24 */ /* 0x000fe4000f8e02ff */
[----:B------:R-:W-:Y:S01]  /*0a10*/  LOP3.LUT R9, R9, 0x3, RZ, 0xc0, !PT ;  /* 0x0000000309097812 */ /* 0x000fe200078ec0ff */
[----:B------:R-:W-:Y:S01]  /*0a20*/  IMAD.MOV.U32 R29, RZ, RZ, R3 ;  /* 0x000000ffff1d7224 */ /* 0x000fe200078e0003 */
[----:B--2---:R-:W-:Y:S01]  /*0a30*/  IADD3 R17, P1, P2, R10, UR12, R13 ;  /* 0x0000000c0a117c10 */ /* 0x004fe2000fa3e00d */
[----:B------:R-:W-:Y:S02]  /*0a40*/  IMAD.MOV.U32 R10, RZ, RZ, R6 ;  /* 0x000000ffff0a7224 */ /* 0x000fe400078e0006 */
[----:B------:R-:W-:Y:S01]  /*0a50*/  IMAD R7, R7, UR9, RZ ;  /* 0x0000000907077c24 */ /* 0x000fe2000f8e02ff */
[----:B------:R-:W-:Y:S01]  /*0a60*/  IADD3.X R18, PT, PT, R14, UR13, R11, P1, P2 ;  /* 0x0000000d0e127c10 */ /* 0x000fe20008fe440b */
[----:B-1----:R-:W-:Y:S01]  /*0a70*/  ULEA UR5, UR7, UR5, 0x18 ;  /* 0x0000000507057291 */ /* 0x002fe2000f8ec0ff */
[----:B------:R-:W-:-:S05]  /*0a80*/  IADD3 R9, P1, PT, RZ, -R9, RZ ;  /* 0x80000009ff097210 */ /* 0x000fca0007f3e0ff */
[----:B------:R-:W-:Y:S02]  /*0a90*/  VIADD R12, R13, UR5 ;  /* 0x000000050d0c7c36 */ /* 0x000fe40008000000 */
[----:B------:R-:W-:-:S03]  /*0aa0*/  IMAD.X R16, RZ, RZ, -0x1, P1 ;  /* 0xffffffffff107424 */ /* 0x000fc600008e06ff */
[----:B------:R-:W-:-:S07]  /*0ab0*/  LEA R12, R3, R12, 0x2 ;  /* 0x0000000c030c7211 */ /* 0x000fce00078e10ff */
.L_x_12:
[----:B------:R-:W-:Y:S01]  /*0ac0*/  IADD3 R9, P1, PT, R9, 0x1, RZ ;  /* 0x0000000109097810 */ /* 0x000fe20007f3e0ff */
[----:B------:R-:W-:Y:S01]  /*0ad0*/  IMAD.MOV.U32 R14, RZ, RZ, R17 ;  /* 0x000000ffff0e7224 */ /* 0x000fe200078e0011 */
[C---:B------:R-:W-:Y:S01]  /*0ae0*/  IADD3 R29, P2, PT, R8.reuse, R29, RZ ;  /* 0x0000001d081d7210 */ /* 0x040fe20007f5e0ff */
[----:B------:R-:W-:Y:S01]  /*0af0*/  IMAD.MOV.U32 R15, RZ, RZ, R18 ;  /* 0x000000ffff0f7224 */ /* 0x000fe200078e0012 */
[C---:B------:R-:W-:Y:S01]  /*0b00*/  LEA R17, P3, R8.reuse, R17, 0x2 ;  /* 0x0000001108117211 */ /* 0x040fe200078610ff */
[----:B------:R-:W-:Y:S01]  /*0b10*/  IMAD.X R16, RZ, RZ, R16, P1 ;  /* 0x000000ffff107224 */ /* 0x000fe200008e0610 */
[----:B------:R-:W-:Y:S01]  /*0b20*/  ISETP.NE.U32.AND P1, PT, R9, RZ, PT ;  /* 0x000000ff0900720c */ /* 0x000fe20003f25070 */
[----:B------:R-:W-:Y:S01]  /*0b30*/  IMAD.X R10, RZ, RZ, R10, P2 ;  /* 0x000000ffff0a7224 */ /* 0x000fe200010e060a */
[----:B------:R-:W-:Y:S01]  /*0b40*/  @!PT LDS RZ, [RZ] ;  /* 0x00000000fffff984 */ /* 0x000fe20000000800 */
[----:B------:R-:W-:Y:S01]  /*0b50*/  @!PT LDS RZ, [RZ] ;  /* 0x00000000fffff984 */ /* 0x000fe20000000800 */
[----:B------:R-:W-:Y:S01]  /*0b60*/  @!PT LDS RZ, [RZ] ;  /* 0x00000000fffff984 */ /* 0x000fe20000000800 */
[----:B------:R1:W-:Y:S01]  /*0b70*/  LDGSTS.E [R12], desc[UR22][R14.64] ;  /* 0x000000000e0c7fae */ /* 0x0003e2000b9a1016 */
[----:B------:R-:W-:Y:S02]  /*0b80*/  LEA.HI.X R18, R8, R18, RZ, 0x2, P3 ;  /* 0x0000001208127211 */ /* 0x000fe400018f14ff */
[----:B------:R-:W-:Y:S01]  /*0b90*/  ISETP.NE.AND.EX P1, PT, R16, RZ, PT, P1 ;  /* 0x000000ff1000720c */ /* 0x000fe20003f25310 */
[----:B-1----:R-:W-:-:S12]  /*0ba0*/  IMAD R12, R7, 0x4, R12 ;  /* 0x00000004070c7824 */ /* 0x002fd800078e020c */
[----:B------:R-:W-:Y:S05]  /*0bb0*/  @P1 BRA `(.L_x_12) ;  /* 0xfffffffc00c01947 */ /* 0x000fea000383ffff */
.L_x_11:
[----:B------:R-:W-:Y:S05]  /*0bc0*/  BSYNC.RECONVERGENT B1 ;  /* 0x0000000000017941 */ /* 0x000fea0003800200 */
.L_x_10:
[----:B------:R-:W-:Y:S05]  /*0bd0*/  @!P0 BRA `(.L_x_6) ;  /* 0x0000000000f08947 */ /* 0x000fea0003800000 */
[----:B------:R-:W1:Y:S01]  /*0be0*/  S2UR UR8, SR_CgaCtaId ;  /* 0x00000000000879c3 */ /* 0x000e620000008800 */
[----:B------:R-:W2:Y:S01]  /*0bf0*/  LDCU.64 UR12, c[0x0][0x398] ;  /* 0x00007300ff0c77ac */ /* 0x000ea20008000a00 */
[C---:B------:R-:W-:Y:S01]  /*0c00*/  IMAD.SHL.U32 R9, R29.reuse, 0x4, RZ ;  /* 0x000000041d097824 */ /* 0x040fe200078e00ff */
[----:B------:R-:W-:Y:S01]  /*0c10*/  SHF.R.U32.HI R19, RZ, 0x1e, R8 ;  /* 0x0000001eff137819 */ /* 0x000fe20000011608 */
[----:B------:R-:W-:Y:S01]  /*0c20*/  IMAD.U32 R14, RZ, RZ, UR20 ;  /* 0x00000014ff0e7e24 */ /* 0x000fe2000f8e00ff */
[----:B------:R-:W-:Y:S01]  /*0c30*/  UMOV UR7, 0x400 ;  /* 0x0000040000077882 */ /* 0x000fe20000000000 */
[----:B------:R-:W-:Y:S01]  /*0c40*/  IMAD.U32 R15, RZ, RZ, UR21 ;  /* 0x00000015ff0f7e24 */ /* 0x000fe2000f8e00ff */
[C---:B------:R-:W-:Y:S01]  /*0c50*/  SHF.L.U64.HI R15, R29.reuse, 0x2, R10 ;  /* 0x000000021d0f7819 */ /* 0x040fe2000001020a */
[----:B------:R-:W-:Y:S01]  /*0c60*/  IMAD.U32 R12, RZ, RZ, UR6 ;  /* 0x00000006ff0c7e24 */ /* 0x000fe2000f8e00ff */
[----:B------:R-:W-:Y:S01]  /*0c70*/  LEA R9, P0, R14, R9, 0x2 ;  /* 0x000000090e097211 */ /* 0x000fe200078010ff */
[----:B------:R-:W-:Y:S01]  /*0c80*/  UIADD3 UR7, UPT, UPT, UR7, 0x80, URZ ;  /* 0x0000008007077890 */ /* 0x000fe2000fffe0ff */
[----:B------:R-:W-:Y:S01]  /*0c90*/  IMAD.SHL.U32 R18, R8, 0x4, RZ ;  /* 0x0000000408127824 */ /* 0x000fe200078e00ff */
[----:B------:R-:W-:Y:S01]  /*0ca0*/  UMOV UR5, URZ ;  /* 0x000000ff00057c82 */ /* 0x000fe20008000000 */
[----:B------:R-:W-:Y:S01]  /*0cb0*/  LEA.HI.X R12, R14, R15, R12, 0x2, P0 ;  /* 0x0000000f0e0c7211 */ /* 0x000fe200000f140c */
[----:B------:R-:W-:Y:S01]  /*0cc0*/  IMAD R24, R2, UR10, RZ ;  /* 0x0000000a02187c24 */ /* 0x000fe2000f8e02ff */
[----:B------:R-:W-:-:S03]  /*0cd0*/  IADD3 R14, P0, PT, R29, UR20, RZ ;  /* 0x000000141d0e7c10 */ /* 0x000fc6000ff1e0ff */
[----:B------:R-:W-:Y:S01]  /*0ce0*/  IMAD R24, R24, UR9, RZ ;  /* 0x0000000918187c24 */ /* 0x000fe2000f8e02ff */
[----:B------:R-:W-:Y:S02]  /*0cf0*/  IADD3.X R15, PT, PT, R10, UR6, RZ, P0, !PT ;  /* 0x000000060a0f7c10 */ /* 0x000fe400087fe4ff */
[----:B--2---:R-:W-:Y:S02]  /*0d00*/  IADD3 R7, P1, PT, R13, UR12, RZ ;  /* 0x0000000c0d077c10 */ /* 0x004fe4000ff3e0ff */
[C---:B------:R-:W-:Y:S01]  /*0d10*/  SHF.L.U64.HI R15, R14.reuse, 0x2, R15 ;  /* 0x000000020e0f7819 */ /* 0x040fe2000001020f */
[----:B-1----:R-:W-:Y:S01]  /*0d20*/  ULEA UR7, UR8, UR7, 0x18 ;  /* 0x0000000708077291 */ /* 0x002fe2000f8ec0ff */
[----:B------:R-:W-:Y:S01]  /*0d30*/  IMAD.SHL.U32 R14, R14, 0x4, RZ ;  /* 0x000000040e0e7824 */ /* 0x000fe200078e00ff */
[----:B------:R-:W-:Y:S02]  /*0d40*/  IADD3.X R11, PT, PT, R11, UR13, RZ, P1, !PT ;  /* 0x0000000d0b0b7c10 */ /* 0x000fe40008ffe4ff */
[-C--:B------:R-:W-:Y:S01]  /*0d50*/  IADD3 R22, P1, PT, R18, R9.reuse, RZ ;  /* 0x0000000912167210 */ /* 0x080fe20007f3e0ff */
[C---:B------:R-:W-:Y:S01]  /*0d60*/  IMAD.WIDE.U32 R14, R8.reuse, 0xc, R14 ;  /* 0x0000000c080e7825 */ /* 0x040fe200078e000e */
[----:B------:R-:W-:-:S03]  /*0d70*/  LEA R20, P0, R8, R9, 0x3 ;  /* 0x0000000908147211 */ /* 0x000fc600078018ff */
[----:B------:R-:W-:Y:S01]  /*0d80*/  VIADD R16, R13, UR7 ;  /* 0x000000070d107c36 */ /* 0x000fe20008000000 */
[----:B------:R-:W-:Y:S01]  /*0d90*/  LEA.HI.X R26, R8, R12, RZ, 0x3, P0 ;  /* 0x0000000c081a7211 */ /* 0x000fe200000f1cff */
[----:B------:R-:W-:Y:S02]  /*0da0*/  IMAD.X R28, R19, 0x1, R12, P1 ;  /* 0x00000001131c7824 */ /* 0x000fe400008e060c */
[----:B------:R-:W-:Y:S01]  /*0db0*/  VIADD R23, R15, UR5 ;  /* 0x000000050f177c36 */ /* 0x000fe20008000000 */
[----:B------:R-:W-:-:S05]  /*0dc0*/  LEA R13, R29, R16, 0x2 ;  /* 0x000000101d0d7211 */ /* 0x000fca00078e10ff */
[C-C-:B------:R-:W-:Y:S02]  /*0dd0*/  IMAD R21, R24.reuse, 0x4, R13.reuse ;  /* 0x0000000418157824 */ /* 0x140fe400078e020d */
[C-C-:B------:R-:W-:Y:S02]  /*0de0*/  IMAD R25, R24.reuse, 0x8, R13.reuse ;  /* 0x0000000818197824 */ /* 0x140fe400078e020d */
[----:B------:R-:W-:-:S07]  /*0df0*/  IMAD R27, R24, 0xc, R13 ;  /* 0x0000000c181b7824 */ /* 0x000fce00078e020d */
.L_x_13:
[----:B------:R-:W-:-:S05]  /*0e00*/  IADD3 R16, P0, PT, R7, R9, RZ ;  /* 0x0000000907107210 */ /* 0x000fca0007f1e0ff */
[----:B------:R-:W-:-:S05]  /*0e10*/  IMAD.X R17, R11, 0x1, R12, P0 ;  /* 0x000000010b117824 */ /* 0x000fca00000e060c */
[----:B------:R-:W-:Y:S01]  /*0e20*/  @!PT LDS RZ, [RZ] ;  /* 0x00000000fffff984 */ /* 0x000fe20000000800 */
[----:B------:R-:W-:Y:S01]  /*0e30*/  @!PT LDS RZ, [RZ] ;  /* 0x00000000fffff984 */ /* 0x000fe20000000800 */
[----:B------:R-:W-:Y:S01]  /*0e40*/  @!PT LDS RZ, [RZ] ;  /* 0x00000000fffff984 */ /* 0x000fe20000000800 */
[----:B------:R1:W-:Y:S02]  /*0e50*/  LDGSTS.E [R13], desc[UR22][R16.64] ;  /* 0x00000000100d7fae */ /* 0x0003e4000b9a1016 */
[----:B-1----:R-:W-:Y:S01]  /*0e60*/  IADD3 R16, P0, PT, R7, R22, RZ ;  /* 0x0000001607107210 */ /* 0x002fe20007f1e0ff */
[----:B------:R-:W-:-:S04]  /*0e70*/  IMAD R13, R24, 0x10, R13 ;  /* 0x00000010180d7824 */ /* 0x000fc800078e020d */
[----:B------:R-:W-:-:S05]  /*0e80*/  IMAD.X R17, R11, 0x1, R28, P0 ;  /* 0x000000010b117824 */ /* 0x000fca00000e061c */
[----:B------:R1:W-:Y:S02]  /*0e90*/  LDGSTS.E [R21], desc[UR22][R16.64] ;  /* 0x0000000010157fae */ /* 0x0003e4000b9a1016 */
[----:B-1----:R-:W-:Y:S01]  /*0ea0*/  IADD3 R16, P0, PT, R7, R20, RZ ;  /* 0x0000001407107210 */ /* 0x002fe20007f1e0ff */
[----:B------:R-:W-:-:S04]  /*0eb0*/  IMAD R21, R24, 0x10, R21 ;  /* 0x0000001018157824 */ /* 0x000fc800078e0215 */
[----:B------:R-:W-:-:S05]  /*0ec0*/  IMAD.X R17, R11, 0x1, R26, P0 ;  /* 0x000000010b117824 */ /* 0x000fca00000e061a */
[----:B------:R1:W-:Y:S02]  /*0ed0*/  LDGSTS.E [R25], desc[UR22][R16.64] ;  /* 0x0000000010197fae */ /* 0x0003e4000b9a1016 */
[----:B-1----:R-:W-:Y:S01]  /*0ee0*/  IADD3 R16, P0, PT, R7, R14, RZ ;  /* 0x0000000e07107210 */ /* 0x002fe20007f1e0ff */
[----:B------:R-:W-:Y:S01]  /*0ef0*/  IMAD R25, R24, 0x10, R25 ;  /* 0x0000001018197824 */ /* 0x000fe200078e0219 */
[----:B------:R-:W-:-:S03]  /*0f00*/  LEA R7, P1, R8, R7, 0x4 ;  /* 0x0000000708077211 */ /* 0x000fc600078220ff */
[----:B------:R-:W-:Y:S01]  /*0f10*/  IMAD.X R17, R11, 0x1, R23, P0 ;  /* 0x000000010b117824 */ /* 0x000fe200000e0617 */
[----:B------:R-:W-:Y:S02]  /*0f20*/  IADD3 R29, P0, PT, R18, R29, RZ ;  /* 0x0000001d121d7210 */ /* 0x000fe40007f1e0ff */
[----:B------:R-:W-:Y:S02]  /*0f30*/  LEA.HI.X R11, R8, R11, RZ, 0x4, P1 ;  /* 0x0000000b080b7211 */ /* 0x000fe400008f24ff */
[----:B------:R1:W-:Y:S01]  /*0f40*/  LDGSTS.E [R27], desc[UR22][R16.64] ;  /* 0x00000000101b7fae */ /* 0x0003e2000b9a1016 */
[----:B------:R-:W-:Y:S01]  /*0f50*/  IMAD.X R10, R19, 0x1, R10, P0 ;  /* 0x00000001130a7824 */ /* 0x000fe200000e060a */
[----:B------:R-:W-:-:S04]  /*0f60*/  ISETP.GE.U32.AND P0, PT, R29, R4, PT ;  /* 0x000000041d00720c */ /* 0x000fc80003f06070 */
[----:B------:R-:W-:Y:S02]  /*0f70*/  ISETP.GE.U32.AND.EX P0, PT, R10, R5, PT, P0 ;  /* 0x000000050a00720c */ /* 0x000fe40003f06100 */
[----:B-1----:R-:W-:-:S11]  /*0f80*/  LEA R27, R24, R27, 0x4 ;  /* 0x0000001b181b7211 */ /* 0x002fd600078e20ff */
[----:B------:R-:W-:Y:S05]  /*0f90*/  @!P0 BRA `(.L_x_13) ;  /* 0xfffffffc00988947 */ /* 0x000fea000383ffff */
.L_x_6:
[----:B------:R-:W-:Y:S05]  /*0fa0*/  BSYNC.RECONVERGENT B0 ;  /* 0x0000000000007941 */ /* 0x000fea0003800200 */
.L_x_5:
[----:B------:R-:W-:Y:S01]  /*0fb0*/  ISETP.GT.U32.AND P0, PT, R4, R3, PT ;  /* 0x000000030400720c */ /* 0x000fe20003f04070 */
[----:B------:R-:W0:Y:S01]  /*0fc0*/  LDGDEPBAR ;  /* 0x00000000000079af */ /* 0x000e220000000000 */
[----:B------:R-:W-:Y:S02]  /*0fd0*/  BSSY.RECONVERGENT B0, `(.L_x_14) ;  /* 0x000009c000007945 */ /* 0x000fe40003800200 */
[----:B------:R-:W-:-:S13]  /*0fe0*/  ISETP.GT.U32.AND.EX P0, PT, R5, R6, PT, P0 ;  /* 0x000000060500720c */ /* 0x000fda0003f04100 */
        /* <DEDUP_REMOVED lines=17> */
[----:B------:R-:W-:Y:S01]  /*1100*/  ISETP.NE.U32.AND P2, PT, R8, RZ, PT ;  /* 0x000000ff0800720c */ /* 0x000fe20003f45070 */
[----:B------:R-:W-:-:S05]  /*1110*/  IMAD.MOV.U32 R10, RZ, RZ, RZ ;  /* 0x000000ffff0a7224 */ /* 0x000fca00078e00ff */
[----:B-1----:R-:W1:Y:S02]  /*1120*/  MUFU.RCP R13, R13 ;  /* 0x0000000d000d7308 */ /* 0x002e640000001000 */
[----:B-1----:R-:W-:-:S06]  /*1130*/  VIADD R11, R13, 0xffffffe ;  /* 0x0ffffffe0d0b7836 */ /* 0x002fcc0000000000 */
[----:B------:R-:W1:Y:S02]  /*1140*/  F2I.FTZ.U32.TRUNC.NTZ R11, R11 ;  /* 0x0000000b000b7305 */ /* 0x000e64000021f000 */
[----:B-1----:R-:W-:-:S04]  /*1150*/  IMAD R9, R9, R11, RZ ;  /* 0x0000000b09097224 */ /* 0x002fc800078e02ff */
[----:B------:R-:W-:-:S04]  /*1160*/  IMAD.HI.U32 R9, R11, R9, R10 ;  /* 0x000000090b097227 */ /* 0x000fc800078e000a */
[----:B------:R-:W-:Y:S02]  /*1170*/  IMAD.MOV.U32 R11, RZ, RZ, RZ ;  /* 0x000000ffff0b7224 */ /* 0x000fe400078e00ff */
[----:B------:R-:W-:-:S04]  /*1180*/  IMAD.HI.U32 R10, R9, R12, RZ ;  /* 0x0000000c090a7227 */ /* 0x000fc800078e00ff */
[----:B------:R-:W-:-:S04]  /*1190*/  IMAD.MOV R9, RZ, RZ, -R10 ;  /* 0x000000ffff097224 */ /* 0x000fc800078e0a0a */
[----:B------:R-:W-:-:S05]  /*11a0*/  IMAD R9, R8, R9, R12 ;  /* 0x0000000908097224 */ /* 0x000fca00078e020c */
[----:B------:R-:W-:-:S13]  /*11b0*/  ISETP.GE.U32.AND P0, PT, R9, R8, PT ;  /* 0x000000080900720c */ /* 0x000fda0003f06070 */
[----:B------:R-:W-:Y:S02]  /*11c0*/  @P0 IMAD.IADD R9, R9, 0x1, -R8 ;  /* 0x0000000109090824 */ /* 0x000fe400078e0a08 */
[----:B------:R-:W-:-:S03]  /*11d0*/  @P0 VIADD R10, R10, 0x1 ;  /* 0x000000010a0a0836 */ /* 0x000fc60000000000 */
[----:B------:R-:W-:-:S13]  /*11e0*/  ISETP.GE.U32.AND P1, PT, R9, R8, PT ;  /* 0x000000080900720c */ /* 0x000fda0003f26070 */
[----:B------:R-:W-:Y:S01]  /*11f0*/  @P1 VIADD R10, R10, 0x1 ;  /* 0x000000010a0a1836 */ /* 0x000fe20000000000 */
[----:B------:R-:W-:Y:S01]  /*1200*/  @!P2 LOP3.LUT R10, RZ, R8, RZ, 0x33, !PT ;  /* 0x00000008ff0aa212 */ /* 0x000fe200078e33ff */
[----:B------:R-:W-:Y:S06]  /*1210*/  BRA `(.L_x_18) ;  /* 0x00000000000c7947 */ /* 0x000fec0003800000 */
.L_x_17:
[----:B------:R-:W-:Y:S01]  /*1220*/  IMAD.MOV.U32 R9, RZ, RZ, R12 ;  /* 0x000000ffff097224 */ /* 0x000fe200078e000c */
[----:B------:R-:W-:-:S07]  /*1230*/  MOV R14, 0x1250 ;  /* 0x00001250000e7802 */ /* 0x000fce0000000f00 */
[----:B------:R-:W-:Y:S05]  /*1240*/  CALL.REL.NOINC `($__internal_0_$__cuda_sm20_div_u64) ;  /* 0x0000000800f47944 */ /* 0x000fea0003c00000 */
.L_x_18:
[----:B------:R-:W-:Y:S05]  /*1250*/  BSYNC.RECONVERGENT B1 ;  /* 0x0000000000017941 */ /* 0x000fea0003800200 */
.L_x_16:
[----:B------:R-:W-:Y:S01]  /*1260*/  IADD3 R7, P0, PT, R10, R7, RZ ;  /* 0x000000070a077210 */ /* 0x000fe20007f1e0ff */
[----:B------:R-:W1:Y:S01]  /*1270*/  LDC R12, c[0x0][0x3b0] ;  /* 0x0000ec00ff0c7b82 */ /* 0x000e620000000800 */
[----:B------:R-:W-:Y:S02]  /*1280*/  BSSY.RECONVERGENT B1, `(.L_x_19) ;  /* 0x0000031000017945 */ /* 0x000fe40003800200 */
[C---:B------:R-:W-:Y:S01]  /*1290*/  LOP3.LUT R9, R7.reuse, 0x3, RZ, 0xc0, !PT ;  /* 0x0000000307097812 */ /* 0x040fe200078ec0ff */
[----:B------:R-:W-:Y:S01]  /*12a0*/  IMAD.X R10, RZ, RZ, R11, P0 ;  /* 0x000000ffff0a7224 */ /* 0x000fe200000e060b */
[----:B------:R-:W-:Y:S02]  /*12b0*/  ISETP.GE.U32.AND P0, PT, R7, 0x3, PT ;  /* 0x000000030700780c */ /* 0x000fe40003f06070 */
[----:B------:R-:W-:Y:S02]  /*12c0*/  ISETP.NE.U32.AND P1, PT, R9, 0x3, PT ;  /* 0x000000030900780c */ /* 0x000fe40003f25070 */
[----:B------:R-:W-:-:S02]  /*12d0*/  ISETP.GE.U32.AND.EX P0, PT, R10, RZ, PT, P0 ;  /* 0x000000ff0a00720c */ /* 0x000fc40003f06100 */
[----:B------:R-:W-:Y:S02]  /*12e0*/  ISETP.NE.AND.EX P1, PT, RZ, RZ, PT, P1 ;  /* 0x000000ffff00720c */ /* 0x000fe40003f25310 */
[----:B-1----:R-:W-:-:S11]  /*12f0*/  SHF.R.S32.HI R13, RZ, 0x1f, R12 ;  /* 0x0000001fff0d7819 */ /* 0x002fd6000001140c */
[----:B------:R-:W-:Y:S05]  /*1300*/  @!P1 BRA `(.L_x_20) ;  /* 0x0000000000a09947 */ /* 0x000fea0003800000 */
[----:B------:R-:W1:Y:S01]  /*1310*/  S2UR UR7, SR_CgaCtaId ;  /* 0x00000000000779c3 */ /* 0x000e620000008800 */
[----:B------:R-:W2:Y:S01]  /*1320*/  LDCU.64 UR12, c[0x0][0x3a8] ;  /* 0x00007500ff0c77ac */ /* 0x000ea20008000a00 */
[----:B------:R-:W-:Y:S01]  /*1330*/  IMAD.SHL.U32 R15, R3, 0x4, RZ ;  /* 0x00000004030f7824 */ /* 0x000fe200078e00ff */
[----:B------:R-:W-:Y:S01]  /*1340*/  IADD3 R9, PT, PT, R7, 0x1, RZ ;  /* 0x0000000107097810 */ /* 0x000fe20007ffe0ff */
[----:B------:R-:W-:Y:S01]  /*1350*/  IMAD.U32 R10, RZ, RZ, UR20 ;  /* 0x00000014ff0a7e24 */ /* 0x000fe2000f8e00ff */
[----:B------:R-:W-:Y:S01]  /*1360*/  UMOV UR5, 0x400 ;  /* 0x0000040000057882 */ /* 0x000fe20000000000 */
[----:B------:R-:W-:Y:S01]  /*1370*/  IMAD.U32 R16, RZ, RZ, UR6 ;  /* 0x00000006ff107e24 */ /* 0x000fe2000f8e00ff */
[----:B------:R-:W-:Y:S01]  /*1380*/  UIADD3 UR5, UPT, UPT, UR5, 0x80, URZ ;  /* 0x0000008005057890 */ /* 0x000fe2000fffe0ff */
[----:B------:R-:W3:Y:S01]  /*1390*/  LDC R14, c[0x0][0x388] ;  /* 0x0000e200ff0e7b82 */ /* 0x000ee20000000800 */
[----:B------:R-:W-:Y:S01]  /*13a0*/  SHF.L.U64.HI R7, R3, 0x2, R6 ;  /* 0x0000000203077819 */ /* 0x000fe20000010206 */
[----:B------:R-:W-:Y:S01]  /*13b0*/  IMAD.U32 R11, RZ, RZ, UR21 ;  /* 0x00000015ff0b7e24 */ /* 0x000fe2000f8e00ff */
[----:B------:R-:W-:Y:S01]  /*13c0*/  LEA R15, P1, R10, R15, 0x2 ;  /* 0x0000000f0a0f7211 */ /* 0x000fe200078210ff */
[----:B------:R-:W-:Y:S01]  /*13d0*/  IMAD R11, R2, UR10, RZ ;  /* 0x0000000a020b7c24 */ /* 0x000fe2000f8e02ff */
[----:B------:R-:W-:-:S02]  /*13e0*/  LOP3.LUT R9, R9, 0x3, RZ, 0xc0, !PT ;  /* 0x0000000309097812 */ /* 0x000fc400078ec0ff */
[----:B------:R-:W-:Y:S01]  /*13f0*/  LEA.HI.X R16, R10, R7, R16, 0x2, P1 ;  /* 0x000000070a107211 */ /* 0x000fe200008f1410 */
[----:B------:R-:W-:Y:S01]  /*1400*/  IMAD R18, R11, UR9, RZ ;  /* 0x000000090b127c24 */ /* 0x000fe2000f8e02ff */
[----:B------:R-:W-:Y:S02]  /*1410*/  IADD3 R9, P3, PT, RZ, -R9, RZ ;  /* 0x80000009ff097210 */ /* 0x000fe40007f7e0ff */
[----:B--2---:R-:W-:-:S04]  /*1420*/  IADD3 R15, P1, P2, R15, UR12, R12 ;  /* 0x0000000c0f0f7c10 */ /* 0x004fc8000fa3e00c */
[----:B------:R-:W-:Y:S01]  /*1430*/  IADD3.X R16, PT, PT, R16, UR13, R13, P1, P2 ;  /* 0x0000000d10107c10 */ /* 0x000fe20008fe440d */
[----:B-1----:R-:W-:-:S06]  /*1440*/  ULEA UR5, UR7, UR5, 0x18 ;  /* 0x0000000507057291 */ /* 0x002fcc000f8ec0ff */
[----:B------:R-:W-:-:S04]  /*1450*/  VIADD R7, R12, UR5 ;  /* 0x000000050c077c36 */ /* 0x000fc80008000000 */
[----:B---3--:R-:W-:Y:S02]  /*1460*/  IMAD R10, R14, 0x200, R7 ;  /* 0x000002000e0a7824 */ /* 0x008fe400078e0207 */
[----:B------:R-:W-:Y:S02]  /*1470*/  IMAD.X R14, RZ, RZ, -0x1, P3 ;  /* 0xffffffffff0e7424 */ /* 0x000fe400018e06ff */
[----:B------:R-:W-:-:S07]  /*1480*/  IMAD R7, R3, 0x4, R10 ;  /* 0x0000000403077824 */ /* 0x000fce00078e020a */
.L_x_21:
        /* <DEDUP_REMOVED lines=11> */
[----:B------:R1:W-:Y:S01]  /*1540*/  LDGSTS.E [R7+0x80], desc[UR22][R10.64] ;  /* 0x000800000a077fae */ /* 0x0003e2000b9a1016 */
[----:B------:R-:W-:Y:S02]  /*1550*/  LEA.HI.X R16, R8, R16, RZ, 0x2, P3 ;  /* 0x0000001008107211 */ /* 0x000fe400018f14ff */
[----:B------:R-:W-:-:S02]  /*1560*/  ISETP.NE.AND.EX P1, PT, R14, RZ, PT, P1 ;  /* 0x000000ff0e00720c */ /* 0x000fc40003f25310 */
[----:B-1----:R-:W-:-:S11]  /*1570*/  LEA R7, R18, R7, 0x2 ;  /* 0x0000000712077211 */ /* 0x002fd600078e10ff */
[----:B------:R-:W-:Y:S05]  /*1580*/  @P1 BRA `(.L_x_21) ;  /* 0xfffffffc00c01947 */ /* 0x000fea000383ffff */
.L_x_20:
[----:B------:R-:W-:Y:S05]  /*1590*/  BSYNC.RECONVERGENT B1 ;  /* 0x0000000000017941 */ /* 0x000fea0003800200 */
.L_x_19:
[----:B------:R-:W-:Y:S05]  /*15a0*/  @!P0 BRA `(.L_x_15) ;  /* 0x0000000000f88947 */ /* 0x000fea0003800000 */
[----:B------:R-:W1:Y:S01]  /*15b0*/  S2UR UR7, SR_CgaCtaId ;  /* 0x00000000000779c3 */ /* 0x000e620000008800 */
[----:B------:R-:W-:Y:S01]  /*15c0*/  UMOV UR5, 0x400 ;  /* 0x0000040000057882 */ /* 0x000fe20000000000 */
[----:B------:R-:W2:Y:S01]  /*15d0*/  LDCU.64 UR12, c[0x0][0x3a8] ;  /* 0x00007500ff0c77ac */ /* 0x000ea20008000a00 */
[C---:B------:R-:W-:Y:S01]  /*15e0*/  IADD3 R14, P0, PT, R3.reuse, UR20, RZ ;  /* 0x00000014030e7c10 */ /* 0x040fe2000ff1e0ff */
[C---:B------:R-:W-:Y:S01]  /*15f0*/  IMAD.SHL.U32 R9, R3.reuse, 0x4, RZ ;  /* 0x0000000403097824 */ /* 0x040fe200078e00ff */
[----:B------:R-:W-:Y:S01]  /*1600*/  UIADD3 UR5, UPT, UPT, UR5, 0x80, URZ ;  /* 0x0000008005057890 */ /* 0x000fe2000fffe0ff */
[----:B------:R-:W-:Y:S02]  /*1610*/  IMAD.U32 R10, RZ, RZ, UR20 ;  /* 0x00000014ff0a7e24 */ /* 0x000fe4000f8e00ff */
[----:B------:R-:W3:Y:S01]  /*1620*/  LDC R16, c[0x0][0x388] ;  /* 0x0000e200ff107b82 */ /* 0x000ee20000000800 */
[----:B------:R-:W-:Y:S01]  /*1630*/  IMAD.U32 R11, RZ, RZ, UR21 ;  /* 0x00000015ff0b7e24 */ /* 0x000fe2000f8e00ff */
[----:B------:R-:W-:Y:S01]  /*1640*/  SHF.L.U64.HI R11, R3, 0x2, R6 ;  /* 0x00000002030b7819 */ /* 0x000fe20000010206 */
[----:B------:R-:W-:Y:S01]  /*1650*/  IMAD.U32 R17, RZ, RZ, UR6 ;  /* 0x00000006ff117e24 */ /* 0x000fe2000f8e00ff */
[----:B------:R-:W-:Y:S01]  /*1660*/  LEA R9, P2, R10, R9, 0x2 ;  /* 0x000000090a097211 */ /* 0x000fe200078410ff */
[----:B------:R-:W-:-:S03]  /*1670*/  IMAD R21, R2, UR10, RZ ;  /* 0x0000000a02157c24 */ /* 0x000fc6000f8e02ff */
[----:B------:R-:W-:Y:S01]  /*1680*/  LEA.HI.X R10, R10, R11, R17, 0x2, P2 ;  /* 0x0000000b0a0a7211 */ /* 0x000fe200010f1411 */
[----:B------:R-:W-:Y:S01]  /*1690*/  IMAD R21, R21, UR9, RZ ;  /* 0x0000000915157c24 */ /* 0x000fe2000f8e02ff */
[----:B--2---:R-:W-:Y:S01]  /*16a0*/  IADD3 R7, P1, PT, R12, UR12, RZ ;  /* 0x0000000c0c077c10 */ /* 0x004fe2000ff3e0ff */
[----:B-1----:R-:W-:-:S03]  /*16b0*/  ULEA UR5, UR7, UR5, 0x18 ;  /* 0x0000000507057291 */ /* 0x002fc6000f8ec0ff */
[----:B------:R-:W-:Y:S02]  /*16c0*/  IADD3.X R11, PT, PT, R13, UR13, RZ, P1, !PT ;  /* 0x0000000d0d0b7c10 */ /* 0x000fe40008ffe4ff */
[----:B------:R-:W-:Y:S02]  /*16d0*/  SHF.R.U32.HI R13, RZ, 0x1e, R8 ;  /* 0x0000001eff0d7819 */ /* 0x000fe40000011608 */
[----:B------:R-:W-:Y:S01]  /*16e0*/  LEA R22, P1, R8, R9, 0x3 ;  /* 0x0000000908167211 */ /* 0x000fe200078218ff */
[----:B------:R-:W-:Y:S01]  /*16f0*/  VIADD R15, R12, UR5 ;  /* 0x000000050c0f7c36 */ /* 0x000fe20008000000 */
[----:B------:R-:W-:Y:S01]  /*1700*/  UMOV UR5, URZ ;  /* 0x000000ff00057c82 */ /* 0x000fe20008000000 */
[C---:B------:R-:W-:Y:S01]  /*1710*/  IMAD.SHL.U32 R12, R8.reuse, 0x4, RZ ;  /* 0x00000004080c7824 */ /* 0x040fe200078e00ff */
[----:B------:R-:W-:Y:S01]  /*1720*/  LEA.HI.X R28, R8, R10, RZ, 0x3, P1 ;  /* 0x0000000a081c7211 */ /* 0x000fe200008f1cff */
[----:B---3--:R-:W-:Y:S01]  /*1730*/  IMAD R16, R16, 0x200, R15 ;  /* 0x0000020010107824 */ /* 0x008fe200078e020f */
[----:B------:R-:W-:-:S02]  /*1740*/  IADD3.X R15, PT, PT, R6, UR6, RZ, P0, !PT ;  /* 0x00000006060f7c10 */ /* 0x000fc400087fe4ff */
[----:B------:R-:W-:Y:S01]  /*1750*/  IADD3 R20, P0, PT, R12, R9, RZ ;  /* 0x000000090c147210 */ /* 0x000fe20007f1e0ff */
[----:B------:R-:W-:Y:S01]  /*1760*/  IMAD R2, R3, 0x4, R16 ;  /* 0x0000000403027824 */ /* 0x000fe200078e0210 */
[C---:B------:R-:W-:Y:S01]  /*1770*/  SHF.L.U64.HI R15, R14.reuse, 0x2, R15 ;  /* 0x000000020e0f7819 */ /* 0x040fe2000001020f */
[----:B------:R-:W-:Y:S02]  /*1780*/  IMAD.SHL.U32 R14, R14, 0x4, RZ ;  /* 0x000000040e0e7824 */ /* 0x000fe400078e00ff */
[----:B------:R-:W-:Y:S01]  /*1790*/  IMAD.X R26, R13, 0x1, R10, P0 ;  /* 0x000000010d1a7824 */ /* 0x000fe200000e060a */
[----:B------:R-:W-:Y:S01]  /*17a0*/  LEA R25, R21, R2, 0x3 ;  /* 0x0000000215197211 */ /* 0x000fe200078e18ff */
[----:B------:R-:W-:-:S04]  /*17b0*/  IMAD.WIDE.U32 R14, R8, 0xc, R14 ;  /* 0x0000000c080e7825 */ /* 0x000fc800078e000e */
[----:B------:R-:W-:Y:S02]  /*17c0*/  VIADD R23, R15, UR5 ;  /* 0x000000050f177c36 */ /* 0x000fe40008000000 */
[C-C-:B------:R-:W-:Y:S02]  /*17d0*/  IMAD R24, R21.reuse, 0x4, R2.reuse ;  /* 0x0000000415187824 */ /* 0x140fe400078e0202 */
[----:B------:R-:W-:-:S07]  /*17e0*/  IMAD R27, R21, 0xc, R2 ;  /* 0x0000000c151b7824 */ /* 0x000fce00078e0202 */
.L_x_22:
[----:B------:R-:W-:-:S05]  /*17f0*/  IADD3 R18, P0, PT, R7, R9, RZ ;  /* 0x0000000907127210 */ /* 0x000fca0007f1e0ff */
[----:B------:R-:W-:Y:S01]  /*1800*/  IMAD.X R19, R11, 0x1, R10, P0 ;  /* 0x000000010b137824 */ /* 0x000fe200000e060a */
[----:B------:R-:W-:-:S04]  /*1810*/  IADD3 R16, P0, PT, R7, R20, RZ ;  /* 0x0000001407107210 */ /* 0x000fc80007f1e0ff */
[----:B------:R-:W-:Y:S01]  /*1820*/  @!PT LDS RZ, [RZ] ;  /* 0x00000000fffff984 */ /* 0x000fe20000000800 */
[----:B------:R-:W-:Y:S01]  /*1830*/  @!PT LDS RZ, [RZ] ;  /* 0x00000000fffff984 */ /* 0x000fe20000000800 */
[----:B------:R-:W-:Y:S01]  /*1840*/  @!PT LDS RZ, [RZ] ;  /* 0x00000000fffff984 */ /* 0x000fe20000000800 */
[----:B------:R1:W-:Y:S01]  /*1850*/  LDGSTS.E [R2+0x80], desc[UR22][R18.64] ;  /* 0x0008000012027fae */ /* 0x0003e2000b9a1016 */
[----:B------:R-:W-:-:S05]  /*1860*/  IMAD.X R17, R11, 0x1, R26, P0 ;  /* 0x000000010b117824 */ /* 0x000fca00000e061a */
[----:B------:R2:W-:Y:S01]  /*1870*/  LDGSTS.E [R24+0x80], desc[UR22][R16.64] ;  /* 0x0008000010187fae */ /* 0x0005e2000b9a1016 */
[----:B-1----:R-:W-:Y:S01]  /*1880*/  IMAD R2, R21, 0x10, R2 ;  /* 0x0000001015027824 */ /* 0x002fe200078e0202 */
[----:B--2---:R-:W-:Y:S01]  /*1890*/  IADD3 R16, P0, PT, R7, R22, RZ ;  /* 0x0000001607107210 */ /* 0x004fe20007f1e0ff */
[----:B------:R-:W-:-:S04]  /*18a0*/  IMAD R24, R21, 0x10, R24 ;  /* 0x0000001015187824 */ /* 0x000fc800078e0218 */
[----:B------:R-:W-:Y:S01]  /*18b0*/  IMAD.X R17, R11, 0x1, R28, P0 ;  /* 0x000000010b117824 */ /* 0x000fe200000e061c */
[----:B------:R-:W-:Y:S02]  /*18c0*/  IADD3 R18, P0, PT, R7, R14, RZ ;  /* 0x0000000e07127210 */ /* 0x000fe40007f1e0ff */
[----:B------:R-:W-:Y:S02]  /*18d0*/  LEA R7, P1, R8, R7, 0x4 ;  /* 0x0000000708077211 */ /* 0x000fe400078220ff */
[----:B------:R1:W-:Y:S01]  /*18e0*/  LDGSTS.E [R25+0x80], desc[UR22][R16.64] ;  /* 0x0008000010197fae */ /* 0x0003e2000b9a1016 */
[----:B------:R-:W-:Y:S01]  /*18f0*/  IMAD.X R19, R11, 0x1, R23, P0 ;  /* 0x000000010b137824 */ /* 0x000fe200000e0617 */
[----:B------:R-:W-:Y:S02]  /*1900*/  IADD3 R3, P0, PT, R12, R3, RZ ;  /* 0x000000030c037210 */ /* 0x000fe40007f1e0ff */
[----:B------:R-:W-:Y:S02]  /*1910*/  LEA.HI.X R11, R8, R11, RZ, 0x4, P1 ;  /* 0x0000000b080b7211 */ /* 0x000fe400008f24ff */
[----:B------:R2:W-:Y:S01]  /*1920*/  LDGSTS.E [R27+0x80], desc[UR22][R18.64] ;  /* 0x00080000121b7fae */ /* 0x0005e2000b9a1016 */
[----:B------:R-:W-:Y:S01]  /*1930*/  IMAD.X R6, R13, 0x1, R6, P0 ;  /* 0x000000010d067824 */ /* 0x000fe200000e0606 */
[----:B------:R-:W-:-:S04]  /*1940*/  ISETP.GE.U32.AND P0, PT, R3, R4, PT ;  /* 0x000000040300720c */ /* 0x000fc80003f06070 */
[----:B------:R-:W-:Y:S01]  /*1950*/  ISETP.GE.U32.AND.EX P0, PT, R6, R5, PT, P0 ;  /* 0x000000050600720c */ /* 0x000fe20003f06100 */
[C---:B-1----:R-:W-:Y:S02]  /*1960*/  IMAD R25, R21.reuse, 0x10, R25 ;  /* 0x0000001015197824 */ /* 0x042fe400078e0219 */
[----:B--2---:R-:W-:-:S10]  /*1970*/  IMAD R27, R21, 0x10, R27 ;  /* 0x00000010151b7824 */ /* 0x004fd400078e021b */
[----:B------:R-:W-:Y:S05]  /*1980*/  @!P0 BRA `(.L_x_22) ;  /* 0xfffffffc00988947 */ /* 0x000fea000383ffff */
.L_x_15:
[----:B------:R-:W-:Y:S05]  /*1990*/  BSYNC.RECONVERGENT B0 ;  /* 0x0000000000007941 */ /* 0x000fea0003800200 */
.L_x_14:
[----:B------:R-:W0:Y:S01]  /*19a0*/  LDGDEPBAR ;  /* 0x00000000000079af */ /* 0x000e220000000000 */
[----:B------:R-:W-:-:S04]  /*19b0*/  DEPBAR.LE SB0, 0x0 ;  /* 0x000080000000791a */ /* 0x000fc80000000000 */
[----:B------:R-:W-:Y:S06]  /*19c0*/  BAR.SYNC.DEFER_BLOCKING 0x0 ;  /* 0x0000000000007b1d */ /* 0x000fec0000010000 */
.L_x_4:
[----:B------:R-:W-:-:S13]  /*19d0*/  ISETP.NE.AND P0, PT, R0, UR19, PT ;  /* 0x0000001300007c0c */ /* 0x000fda000bf05270 */
[----:B------:R-:W-:Y:S05]  /*19e0*/  @!P0 BRA `(.L_x_23) ;  /* 0x0000000000888947 */ /* 0x000fea0003800000 */
[----:B------:R-:W1:Y:S02]  /*19f0*/  LDC R4, c[0x0][0x388] ;  /* 0x0000e200ff047b82 */ /* 0x000e640000000800 */
[----:B-1----:R-:W-:-:S13]  /*1a00*/  ISETP.GE.AND P0, PT, R4, 0x1, PT ;  /* 0x000000010400780c */ /* 0x002fda0003f06270 */
[----:B------:R-:W-:Y:S05]  /*1a10*/  @!P0 EXIT ;  /* 0x000000000000894d */ /* 0x000fea0003800000 */
[----:B------:R-:W1:Y:S01]  /*1a20*/  S2R R7, SR_CgaCtaId ;  /* 0x0000000000077919 */ /* 0x000e620000008800 */
[----:B------:R-:W2:Y:S01]  /*1a30*/  LDC R3, c[0x0][0x3b0] ;  /* 0x0000ec00ff037b82 */ /* 0x000ea20000000800 */
[----:B------:R-:W3:Y:S01]  /*1a40*/  LDCU UR7, c[0x0][0x3a0] ;  /* 0x00007400ff0777ac */ /* 0x000ee20008000800 */
[----:B------:R-:W-:Y:S01]  /*1a50*/  MOV R2, 0x400 ;  /* 0x0000040000027802 */ /* 0x000fe20000000f00 */
[----:B------:R-:W3:Y:S01]  /*1a60*/  S2R R5, SR_TID.X ;  /* 0x0000000000057919 */ /* 0x000ee20000002100 */
[----:B------:R-:W4:Y:S03]  /*1a70*/  LDCU.64 UR4, c[0x0][0x390] ;  /* 0x00007200ff0477ac */ /* 0x000f260008000a00 */
[----:B------:R-:W-:Y:S01]  /*1a80*/  VIADD R6, R2, 0x80 ;  /* 0x0000008002067836 */ /* 0x000fe20000000000 */
[----:B----4-:R-:W-:Y:S01]  /*1a90*/  ULEA UR4, UP0, UR20, UR4, 0x2 ;  /* 0x0000000414047291 */ /* 0x010fe2000f8010ff */
[----:B--2---:R-:W-:-:S02]  /*1aa0*/  IMAD R2, R4, 0x200, R3 ;  /* 0x0000020004027824 */ /* 0x004fc400078e0203 */
[----:B------:R-:W-:Y:S01]  /*1ab0*/  IMAD.MOV R4, RZ, RZ, -R4 ;  /* 0x000000ffff047224 */ /* 0x000fe200078e0a04 */
[----:B------:R-:W-:Y:S01]  /*1ac0*/  ULEA.HI.X UR5, UR20, UR5, UR6, 0x2, UP0 ;  /* 0x0000000514057291 */ /* 0x000fe200080f1406 */
[----:B-1----:R-:W-:Y:S02]  /*1ad0*/  LEA R6, R7, R6, 0x18 ;  /* 0x0000000607067211 */ /* 0x002fe400078ec0ff */
[C---:B---3--:R-:W-:Y:S02]  /*1ae0*/  LEA R3, R5.reuse, UR7, 0x2 ;  /* 0x0000000705037c11 */ /* 0x048fe4000f8e10ff */
[----:B------:R-:W-:-:S03]  /*1af0*/  LEA R2, R5, R2, 0x2 ;  /* 0x0000000205027211 */ /* 0x000fc600078e10ff */
[----:B------:R-:W-:Y:S01]  /*1b00*/  IMAD.IADD R7, R6, 0x1, R3 ;  /* 0x0000000106077824 */ /* 0x000fe200078e0203 */
[----:B------:R-:W-:-:S07]  /*1b10*/  IADD3 R6, PT, PT, R2, 0x80, R6 ;  /* 0x0000008002067810 */ /* 0x000fce0007ffe006 */
.L_x_24:
[----:B------:R-:W-:Y:S01]  /*1b20*/  ISETP.GE.AND P0, PT, R5, R0, PT ;  /* 0x000000000500720c */ /* 0x000fe20003f06270 */
[----:B------:R-:W-:Y:S02]  /*1b30*/  IMAD.U32 R2, RZ, RZ, UR4 ;  /* 0x00000004ff027e24 */ /* 0x000fe4000f8e00ff */
[----:B------:R-:W-:Y:S02]  /*1b40*/  IMAD.U32 R3, RZ, RZ, UR5 ;  /* 0x00000005ff037e24 */ /* 0x000fe4000f8e00ff */
[----:B------:R-:W-:-:S08]  /*1b50*/  VIADD R4, R4, 0x1 ;  /* 0x0000000104047836 */ /* 0x000fd00000000000 */
[----:B------:R1:W-:Y:S01]  /*1b60*/  @!P0 LDS R8, [R7] ;  /* 0x0000000007088984 */ /* 0x0003e20000000800 */
[----:B------:R-:W-:-:S03]  /*1b70*/  @!P0 IMAD.WIDE R2, R5, 0x4, R2 ;  /* 0x0000000405028825 */ /* 0x000fc600078e0202 */
[----:B------:R2:W3:Y:S01]  /*1b80*/  @!P0 LDS R9, [R6] ;  /* 0x0000000006098984 */ /* 0x0004e20000000800 */
[----:B------:R-:W-:Y:S02]  /*1b90*/  VIADD R5, R5, 0x80 ;  /* 0x0000008005057836 */ /* 0x000fe40000000000 */
[----:B-1----:R-:W-:Y:S02]  /*1ba0*/  VIADD R7, R7, 0x200 ;  /* 0x0000020007077836 */ /* 0x002fe40000000000 */
[----:B--2---:R-:W-:Y:S01]  /*1bb0*/  VIADD R6, R6, 0x200 ;  /* 0x0000020006067836 */ /* 0x004fe20000000000 */
[----:B---3--:R-:W-:-:S05]  /*1bc0*/  @!P0 LOP3.LUT R9, R9, R8, RZ, 0xc0, !PT ;  /* 0x0000000809098212 */ /* 0x008fca00078ec0ff */
[----:B------:R1:W-:Y:S01]  /*1bd0*/  @!P0 STG.E desc[UR22][R2.64], R9 ;  /* 0x0000000902008986 */ /* 0x0003e2000c101916 */
[----:B------:R-:W-:-:S13]  /*1be0*/  ISETP.NE.AND P0, PT, R4, RZ, PT ;  /* 0x000000ff0400720c */ /* 0x000fda0003f05270 */
[----:B-1----:R-:W-:Y:S05]  /*1bf0*/  @P0 BRA `(.L_x_24) ;  /* 0xfffffffc00c80947 */ /* 0x002fea000383ffff */
[----:B------:R-:W-:Y:S05]  /*1c00*/  EXIT ;  /* 0x000000000000794d */ /* 0x000fea0003800000 */
.L_x_23:
[----:B------:R-:W1:Y:S02]  /*1c10*/  LDC R0, c[0x0][0x388] ;  /* 0x0000e200ff007b82 */ /* 0x000e640000000800 */
[----:B-1----:R-:W-:-:S13]  /*1c20*/  ISETP.GE.AND P0, PT, R0, 0x1, PT ;  /* 0x000000010000780c */ /* 0x002fda0003f06270 */
[----:B------:R-:W-:Y:S05]  /*1c30*/  @!P0 EXIT ;  /* 0x000000000000894d */ /* 0x000fea0003800000 */
[----:B------:R-:W1:Y:S01]  /*1c40*/  S2R R5, SR_TID.X ;  /* 0x0000000000057919 */ /* 0x000e620000002100 */
[----:B------:R-:W2:Y:S01]  /*1c50*/  LDC R3, c[0x0][0x3b0] ;  /* 0x0000ec00ff037b82 */ /* 0x000ea20000000800 */
[----:B------:R-:W3:Y:S01]  /*1c60*/  LDCU UR7, c[0x0][0x3a0] ;  /* 0x00007400ff0777ac */ /* 0x000ee20008000800 */
[----:B------:R-:W-:Y:S01]  /*1c70*/  MOV R2, 0x400 ;  /* 0x0000040000027802 */ /* 0x000fe20000000f00 */
[----:B------:R-:W4:Y:S01]  /*1c80*/  S2R R7, SR_CgaCtaId ;  /* 0x0000000000077919 */ /* 0x000f220000008800 */
[----:B------:R-:W5:Y:S03]  /*1c90*/  LDCU.64 UR4, c[0x0][0x390] ;  /* 0x00007200ff0477ac */ /* 0x000f660008000a00 */
[----:B------:R-:W-:Y:S01]  /*1ca0*/  VIADD R4, R2, 0x80 ;  /* 0x0000008002047836 */ /* 0x000fe20000000000 */
[----:B-----5:R-:W-:Y:S01]  /*1cb0*/  ULEA UR4, UP0, UR20, UR4, 0x2 ;  /* 0x0000000414047291 */ /* 0x020fe2000f8010ff */
[----:B--2---:R-:W-:-:S02]  /*1cc0*/  IMAD R2, R0, 0x200, R3 ;  /* 0x0000020000027824 */ /* 0x004fc400078e0203 */
[----:B------:R-:W-:Y:S01]  /*1cd0*/  IMAD.MOV R0, RZ, RZ, -R0 ;  /* 0x000000ffff007224 */ /* 0x000fe200078e0a00 */
[----:B------:R-:W-:Y:S01]  /*1ce0*/  ULEA.HI.X UR5, UR20, UR5, UR6, 0x2, UP0 ;  /* 0x0000000514057291 */ /* 0x000fe200080f1406 */
[C---:B-1----:R-:W-:Y:S01]  /*1cf0*/  IMAD R2, R5.reuse, 0x4, R2 ;  /* 0x0000000405027824 */ /* 0x042fe200078e0202 */
[----:B---3--:R-:W-:Y:S02]  /*1d00*/  LEA R6, R5, UR7, 0x2 ;  /* 0x0000000705067c11 */ /* 0x008fe4000f8e10ff */
[----:B----4-:R-:W-:-:S04]  /*1d10*/  LEA R7, R7, R4, 0x18 ;  /* 0x0000000407077211 */ /* 0x010fc800078ec0ff */
[----:B------:R-:W-:Y:S02]  /*1d20*/  IADD3 R6, PT, PT, R7, R6, RZ ;  /* 0x0000000607067210 */ /* 0x000fe40007ffe0ff */
[----:B------:R-:W-:-:S07]  /*1d30*/  IADD3 R4, PT, PT, R2, 0x80, R7 ;  /* 0x0000008002047810 */ /* 0x000fce0007ffe007 */
.L_x_25:
[----:B-1----:R-:W-:Y:S01]  /*1d40*/  LDS R7, [R6] ;  /* 0x0000000006077984 */ /* 0x002fe20000000800 */
[----:B------:R-:W-:Y:S02]  /*1d50*/  VIADD R0, R0, 0x1 ;  /* 0x0000000100007836 */ /* 0x000fe40000000000 */
[----:B------:R-:W-:Y:S01]  /*1d60*/  IMAD.U32 R2, RZ, RZ, UR4 ;  /* 0x00000004ff027e24 */ /* 0x000fe2000f8e00ff */
[----:B------:R-:W1:Y:S01]  /*1d70*/  LDS R8, [R4] ;  /* 0x0000000004087984 */ /* 0x000e620000000800 */
[----:B------:R-:W-:Y:S01]  /*1d80*/  IMAD.U32 R3, RZ, RZ, UR5 ;  /* 0x00000005ff037e24 */ /* 0x000fe2000f8e00ff */
[----:B------:R-:W-:Y:S01]  /*1d90*/  ISETP.NE.AND P0, PT, R0, RZ, PT ;  /* 0x000000ff0000720c */ /* 0x000fe20003f05270 */
[----:B------:R-:W-:Y:S01]  /*1da0*/  IMAD.WIDE R2, R5, 0x4, R2 ;  /* 0x0000000405027825 */ /* 0x000fe200078e0202 */
[----:B-1----:R-:W-:-:S05]  /*1db0*/  LOP3.LUT R7, R8, R7, RZ, 0xc0, !PT ;  /* 0x0000000708077212 */ /* 0x002fca00078ec0ff */
[----:B------:R1:W-:Y:S06]  /*1dc0*/  STG.E desc[UR22][R2.64], R7 ;  /* 0x0000000702007986 */ /* 0x0003ec000c101916 */
[----:B------:R-:W-:Y:S05]  /*1dd0*/  @!P0 EXIT ;  /* 0x000000000000894d */ /* 0x000fea0003800000 */
[----:B------:R-:W-:Y:S02]  /*1de0*/  VIADD R4, R4, 0x200 ;  /* 0x0000020004047836 */ /* 0x000fe40000000000 */
[----:B------:R-:W-:Y:S02]  /*1df0*/  VIADD R6, R6, 0x200 ;  /* 0x0000020006067836 */ /* 0x000fe40000000000 */
[----:B------:R-:W-:Y:S01]  /*1e00*/  VIADD R5, R5, 0x80 ;  /* 0x0000008005057836 */ /* 0x000fe20000000000 */
[----:B------:R-:W-:Y:S06]  /*1e10*/  BRA `(.L_x_25) ;  /* 0xfffffffc00c87947 */ /* 0x000fec000383ffff */
        .weak           $__internal_0_$__cuda_sm20_div_u64
        .type           $__internal_0_$__cuda_sm20_div_u64,@function
        .size           $__internal_0_$__cuda_sm20_div_u64,(.L_x_55 - $__internal_0_$__cuda_sm20_div_u64)
$__internal_0_$__cuda_sm20_div_u64:
[----:B------:R-:W-:Y:S02]  /*1e20*/  IMAD.MOV.U32 R16, RZ, RZ, R8 ;  /* 0x000000ffff107224 */ /* 0x000fe400078e0008 */
[----:B------:R-:W-:-:S04]  /*1e30*/  IMAD.U32 R17, RZ, RZ, UR4 ;  /* 0x00000004ff117e24 */ /* 0x000fc8000f8e00ff */
[----:B------:R-:W1:Y:S08]  /*1e40*/  I2F.U64.RP R16, R16 ;  /* 0x0000001000107312 */ /* 0x000e700000309000 */
[----:B-1----:R-:W1:Y:S02]  /*1e50*/  MUFU.RCP R10, R16 ;  /* 0x00000010000a7308 */ /* 0x002e640000001000 */
[----:B-1----:R-:W-:-:S06]  /*1e60*/  VIADD R10, R10, 0x1ffffffe ;  /* 0x1ffffffe0a0a7836 */ /* 0x002fcc0000000000 */
[----:B------:R-:W1:Y:S02]  /*1e70*/  F2I.U64.TRUNC R10, R10 ;  /* 0x0000000a000a7311 */ /* 0x000e64000020d800 */
[----:B-1----:R-:W-:-:S04]  /*1e80*/  IMAD.WIDE.U32 R12, R10, R8, RZ ;  /* 0x000000080a0c7225 */ /* 0x002fc800078e00ff */
[----:B------:R-:W-:Y:S01]  /*1e90*/  IMAD R13, R10, UR4, R13 ;  /* 0x000000040a0d7c24 */ /* 0x000fe2000f8e020d */
[----:B------:R-:W-:-:S03]  /*1ea0*/  IADD3 R19, P0, PT, RZ, -R12, RZ ;  /* 0x8000000cff137210 */ /* 0x000fc60007f1e0ff */
[----:B------:R-:W-:Y:S02]  /*1eb0*/  IMAD R13, R11, R8, R13 ;  /* 0x000000080b0d7224 */ /* 0x000fe400078e020d */
[----:B------:R-:W-:-:S04]  /*1ec0*/  IMAD.HI.U32 R12, R10, R19, RZ ;  /* 0x000000130a0c7227 */ /* 0x000fc800078e00ff */
[----:B------:R-:W-:Y:S01]  /*1ed0*/  IMAD.X R21, RZ, RZ, ~R13, P0 ;  /* 0x000000ffff157224 */ /* 0x000fe200000e0e0d */
[----:B------:R-:W-:-:S03]  /*1ee0*/  MOV R13, R10 ;  /* 0x0000000a000d7202 */ /* 0x000fc60000000f00 */
[-C--:B------:R-:W-:Y:S02]  /*1ef0*/  IMAD R17, R11, R21.reuse, RZ ;  /* 0x000000150b117224 */ /* 0x080fe400078e02ff */
[----:B------:R-:W-:-:S04]  /*1f00*/  IMAD.WIDE.U32 R12, P0, R10, R21, R12 ;  /* 0x000000150a0c7225 */ /* 0x000fc8000780000c */
[----:B------:R-:W-:-:S04]  /*1f10*/  IMAD.HI.U32 R21, R11, R21, RZ ;  /* 0x000000150b157227 */ /* 0x000fc800078e00ff */
[----:B------:R-:W-:-:S05]  /*1f20*/  IMAD.HI.U32 R12, P1, R11, R19, R12 ;  /* 0x000000130b0c7227 */ /* 0x000fca000782000c */
[----:B------:R-:W-:Y:S01]  /*1f30*/  IADD3 R13, P2, PT, R17, R12, RZ ;  /* 0x0000000c110d7210 */ /* 0x000fe20007f5e0ff */
[----:B------:R-:W-:-:S04]  /*1f40*/  IMAD.X R12, R21, 0x1, R11, P0 ;  /* 0x00000001150c7824 */ /* 0x000fc800000e060b */
[----:B------:R-:W-:Y:S01]  /*1f50*/  IMAD.WIDE.U32 R10, R13, R8, RZ ;  /* 0x000000080d0a7225 */ /* 0x000fe200078e00ff */
[----:B------:R-:W-:-:S03]  /*1f60*/  IADD3.X R17, PT, PT, RZ, RZ, R12, P2, P1 ;  /* 0x000000ffff117210 */ /* 0x000fc600017e240c */
[----:B------:R-:W-:Y:S01]  /*1f70*/  IMAD R11, R13, UR4, R11 ;  /* 0x000000040d0b7c24 */ /* 0x000fe2000f8e020b */
[----:B------:R-:W-:-:S03]  /*1f80*/  IADD3 R19, P0, PT, RZ, -R10, RZ ;  /* 0x8000000aff137210 */ /* 0x000fc60007f1e0ff */
[----:B------:R-:W-:Y:S02]  /*1f90*/  IMAD R11, R17, R8, R11 ;  /* 0x00000008110b7224 */ /* 0x000fe400078e020b */
[----:B------:R-:W-:-:S04]  /*1fa0*/  IMAD.HI.U32 R12, R13, R19, RZ ;  /* 0x000000130d0c7227 */ /* 0x000fc800078e00ff */
[----:B------:R-:W-:-:S04]  /*1fb0*/  IMAD.X R10, RZ, RZ, ~R11, P0 ;  /* 0x000000ffff0a7224 */ /* 0x000fc800000e0e0b */
[----:B------:R-:W-:-:S04]  /*1fc0*/  IMAD.WIDE.U32 R12, P0, R13, R10, R12 ;  /* 0x0000000a0d0c7225 */ /* 0x000fc8000780000c */
[C---:B------:R-:W-:Y:S02]  /*1fd0*/  IMAD R11, R17.reuse, R10, RZ ;  /* 0x0000000a110b7224 */ /* 0x040fe400078e02ff */
[----:B------:R-:W-:-:S04]  /*1fe0*/  IMAD.HI.U32 R12, P1, R17, R19, R12 ;  /* 0x00000013110c7227 */ /* 0x000fc8000782000c */
[----:B------:R-:W-:Y:S01]  /*1ff0*/  IMAD.HI.U32 R10, R17, R10, RZ ;  /* 0x0000000a110a7227 */ /* 0x000fe200078e00ff */
[----:B------:R-:W-:-:S03]  /*2000*/  IADD3 R12, P2, PT, R11, R12, RZ ;  /* 0x0000000c0b0c7210 */ /* 0x000fc60007f5e0ff */
[----:B------:R-:W-:Y:S02]  /*2010*/  IMAD.X R17, R10, 0x1, R17, P0 ;  /* 0x000000010a117824 */ /* 0x000fe400000e0611 */
[----:B------:R-:W-:-:S03]  /*2020*/  IMAD.HI.U32 R10, R12, R9, RZ ;  /* 0x000000090c0a7227 */ /* 0x000fc600078e00ff */
[----:B------:R-:W-:Y:S01]  /*2030*/  IADD3.X R16, PT, PT, RZ, RZ, R17, P2, P1 ;  /* 0x000000ffff107210 */ /* 0x000fe200017e2411 */
[----:B------:R-:W-:Y:S02]  /*2040*/  IMAD.MOV.U32 R11, RZ, RZ, RZ ;  /* 0x000000ffff0b7224 */ /* 0x000fe400078e00ff */
[----:B------:R-:W-:-:S04]  /*2050*/  IMAD.WIDE.U32 R10, R12, R15, R10 ;  /* 0x0000000f0c0a7225 */ /* 0x000fc800078e000a */
[C---:B------:R-:W-:Y:S02]  /*2060*/  IMAD R13, R16.reuse, R15, RZ ;  /* 0x0000000f100d7224 */ /* 0x040fe400078e02ff */
[----:B------:R-:W-:-:S04]  /*2070*/  IMAD.HI.U32 R10, P0, R16, R9, R10 ;  /* 0x00000009100a7227 */ /* 0x000fc8000780000a */
[----:B------:R-:W-:Y:S01]  /*2080*/  IMAD.HI.U32 R12, R16, R15, RZ ;  /* 0x0000000f100c7227 */ /* 0x000fe200078e00ff */
[----:B------:R-:W-:-:S03]  /*2090*/  IADD3 R13, P1, PT, R13, R10, RZ ;  /* 0x0000000a0d0d7210 */ /* 0x000fc60007f3e0ff */
[----:B------:R-:W-:Y:S02]  /*20a0*/  IMAD.X R12, RZ, RZ, R12, P0 ;  /* 0x000000ffff0c7224 */ /* 0x000fe400000e060c */
[----:B------:R-:W-:-:S04]  /*20b0*/  IMAD.WIDE.U32 R10, R13, R8, RZ ;  /* 0x000000080d0a7225 */ /* 0x000fc800078e00ff */
[----:B------:R-:W-:Y:S01]  /*20c0*/  IMAD.X R17, RZ, RZ, R12, P1 ;  /* 0x000000ffff117224 */ /* 0x000fe200008e060c */
[----:B------:R-:W-:Y:S01]  /*20d0*/  IADD3 R19, P1, PT, -R10, R9, RZ ;  /* 0x000000090a137210 */ /* 0x000fe20007f3e1ff */
[----:B------:R-:W-:-:S03]  /*20e0*/  IMAD R11, R13, UR4, R11 ;  /* 0x000000040d0b7c24 */ /* 0x000fc6000f8e020b */
[-C--:B------:R-:W-:Y:S01]  /*20f0*/  ISETP.GE.U32.AND P0, PT, R19, R8.reuse, PT ;  /* 0x000000081300720c */ /* 0x080fe20003f06070 */
[----:B------:R-:W-:-:S04]  /*2100*/  IMAD R10, R17, R8, R11 ;  /* 0x00000008110a7224 */ /* 0x000fc800078e020b */
[----:B------:R-:W-:Y:S01]  /*2110*/  IMAD.X R16, R15, 0x1, ~R10, P1 ;  /* 0x000000010f107824 */ /* 0x000fe200008e0e0a */
[----:B------:R-:W-:Y:S01]  /*2120*/  IADD3 R10, P2, PT, R13, 0x1, RZ ;  /* 0x000000010d0a7810 */ /* 0x000fe20007f5e0ff */
[----:B------:R-:W-:Y:S01]  /*2130*/  IMAD.MOV.U32 R15, RZ, RZ, 0x0 ;  /* 0x00000000ff0f7424 */ /* 0x000fe200078e00ff */
[-C--:B------:R-:W-:Y:S02]  /*2140*/  IADD3 R9, P1, PT, -R8, R19.reuse, RZ ;  /* 0x0000001308097210 */ /* 0x080fe40007f3e1ff */
[C---:B------:R-:W-:Y:S01]  /*2150*/  ISETP.GE.U32.AND.EX P0, PT, R16.reuse, UR4, PT, P0 ;  /* 0x0000000410007c0c */ /* 0x040fe2000bf06100 */
[----:B------:R-:W-:Y:S01]  /*2160*/  IMAD.X R12, RZ, RZ, R17, P2 ;  /* 0x000000ffff0c7224 */ /* 0x000fe200010e0611 */
[----:B------:R-:W-:Y:S02]  /*2170*/  IADD3.X R11, PT, PT, R16, ~UR4, RZ, P1, !PT ;  /* 0x80000004100b7c10 */ /* 0x000fe40008ffe4ff */
[----:B------:R-:W-:Y:S02]  /*2180*/  SEL R9, R9, R19, P0 ;  /* 0x0000001309097207 */ /* 0x000fe40000000000 */
[----:B------:R-:W-:-:S02]  /*2190*/  SEL R13, R10, R13, P0 ;  /* 0x0000000d0a0d7207 */ /* 0x000fc40000000000 */
[----:B------:R-:W-:Y:S02]  /*21a0*/  SEL R11, R11, R16, P0 ;  /* 0x000000100b0b7207 */ /* 0x000fe40000000000 */
[----:B------:R-:W-:Y:S02]  /*21b0*/  SEL R12, R12, R17, P0 ;  /* 0x000000110c0c7207 */ /* 0x000fe40000000000 */
[----:B------:R-:W-:Y:S02]  /*21c0*/  ISETP.GE.U32.AND P0, PT, R9, R8, PT ;  /* 0x000000080900720c */ /* 0x000fe40003f06070 */
[----:B------:R-:W-:Y:S02]  /*21d0*/  IADD3 R10, P2, PT, R13, 0x1, RZ ;  /* 0x000000010d0a7810 */ /* 0x000fe40007f5e0ff */
[----:B------:R-:W-:Y:S02]  /*21e0*/  ISETP.GE.U32.AND.EX P0, PT, R11, UR4, PT, P0 ;  /* 0x000000040b007c0c */ /* 0x000fe4000bf06100 */
[----:B------:R-:W-:Y:S01]  /*21f0*/  ISETP.NE.U32.AND P1, PT, R8, RZ, PT ;  /* 0x000000ff0800720c */ /* 0x000fe20003f25070 */
[----:B------:R-:W-:Y:S01]  /*2200*/  IMAD.X R11, RZ, RZ, R12, P2 ;  /* 0x000000ffff0b7224 */ /* 0x000fe200010e060c */
[----:B------:R-:W-:-:S02]  /*2210*/  SEL R10, R10, R13, P0 ;  /* 0x0000000d0a0a7207 */ /* 0x000fc40000000000 */
[----:B------:R-:W-:Y:S02]  /*2220*/  ISETP.NE.AND.EX P1, PT, RZ, UR4, PT, P1 ;  /* 0x00000004ff007c0c */ /* 0x000fe4000bf25310 */
[----:B------:R-:W-:Y:S02]  /*2230*/  SEL R11, R11, R12, P0 ;  /* 0x0000000c0b0b7207 */ /* 0x000fe40000000000 */
[----:B------:R-:W-:Y:S02]  /*2240*/  SEL R10, R10, 0xffffffff, P1 ;  /* 0xffffffff0a0a7807 */ /* 0x000fe40000800000 */
[----:B------:R-:W-:Y:S01]  /*2250*/  SEL R11, R11, 0xffffffff, P1 ;  /* 0xffffffff0b0b7807 */ /* 0x000fe20000800000 */
[----:B------:R-:W-:Y:S06]  /*2260*/  RET.REL.NODEC R14 `(_ZN3cub18CUB_300001_SM_10006detail9transform16transform_kernelINS2_10policy_hubILb0EN4cuda3std3__45tupleIJN6thrust24THRUST_300001_SM_1000_NS6detail15normal_iteratorINSA_10device_ptrIiEEEESF_EEEE10policy1000ElNS7_7bit_andIiEESF_JPiSL_EEEvT0_iT1_T2_DpNS2_10kernel_argIT3_EE) ;  /* 0xffffffdc0e647950 */ /* 0x000fec0003c3ffff */
.L_x_26:
[----:B------:R-:W-:-:S00]  /*2270*/  BRA `(.L_x_26) ;  /* 0xfffffffc00fc7947 */ /* 0x000fc0000383ffff */
[----:B------:R-:W-:-:S00]  /*2280*/  NOP ;  /* 0x0000000000007918 */ /* 0x000fc00000000000 */
[----:B------:R-:W-:-:S00]  /*2290*/  NOP ;  /* 0x0000000000007918 */ /* 0x000fc00000000000 */
[----:B------:R-:W-:-:S00]  /*22a0*/  NOP ;  /* 0x0000000000007918 */ /* 0x000fc00000000000 */
[----:B------:R-:W-:-:S00]  /*22b0*/  NOP ;  /* 0x0000000000007918 */ /* 0x000fc00000000000 */
[----:B------:R-:W-:-:S00]  /*22c0*/  NOP ;  /* 0x0000000000007918 */ /* 0x000fc00000000000 */
[----:B------:R-:W-:-:S00]  /*22d0*/  NOP ;  /* 0x0000000000007918 */ /* 0x000fc00000000000 */
[----:B------:R-:W-:-:S00]  /*22e0*/  NOP ;  /* 0x0000000000007918 */ /* 0x000fc00000000000 */
[----:B------:R-:W-:-:S00]  /*22f0*/  NOP ;  /* 0x0000000000007918 */ /* 0x000fc00000000000 */
.L_x_55:


//--------------------- .text._ZN3cub18CUB_300001_SM_10006detail9transform16transform_kernelINS2_10policy_hubILb0EN4cuda3std3__45tupleIJN6thrust24THRUST_300001_SM_1000_NS6detail15normal_iteratorINSA_10device_ptrIiEEEESF_EEEE10policy1000EiNS7_7bit_andIiEESF_JPiSL_EEEvT0_iT1_T2_DpNS2_10kernel_argIT3_EE --------------------------
	.section	.text._ZN3cub18CUB_300001_SM_10006detail9transform16transform_kernelINS2_10policy_hubILb0EN4cuda3std3__45tupleIJN6thrust24THRUST_300001_SM_1000_NS6detail15normal_iteratorINSA_10device_ptrIiEEEESF_EEEE10policy1000EiNS7_7bit_andIiEESF_JPiSL_EEEvT0_iT1_T2_DpNS2_10kernel_argIT3_EE,"ax",@progbits
	.align	128
        .global         _ZN3cub18CUB_300001_SM_10006detail9transform16transform_kernelINS2_10policy_hubILb0EN4cuda3std3__45tupleIJN6thrust24THRUST_300001_SM_1000_NS6detail15normal_iteratorINSA_10device_ptrIiEEEESF_EEEE10policy1000EiNS7_7bit_andIiEESF_JPiSL_EEEvT0_iT1_T2_DpNS2_10kernel_argIT3_EE
        .type           _ZN3cub18CUB_300001_SM_10006detail9transform16transform_kernelINS2_10policy_hubILb0EN4cuda3std3__45tupleIJN6thrust24THRUST_300001_SM_1000_NS6detail15normal_iteratorINSA_10device_ptrIiEEEESF_EEEE10policy1000EiNS7_7bit_andIiEESF_JPiSL_EEEvT0_iT1_T2_DpNS2_10kernel_argIT3_EE,@function
        .size           _ZN3cub18CUB_300001_SM_10006detail9transform16transform_kernelINS2_10policy_hubILb0EN4cuda3std3__45tupleIJN6thrust24THRUST_300001_SM_1000_NS6detail15normal_iteratorINSA_10device_ptrIiEEEESF_EEEE10policy1000EiNS7_7bit_andIiEESF_JPiSL_EEEvT0_iT1_T2_DpNS2_10kernel_argIT3_EE,(.L_x_56 - _ZN3cub18CUB_300001_SM_10006detail9transform16transform_kernelINS2_10policy_hubILb0EN4cuda3std3__45tupleIJN6thrust24THRUST_300001_SM_1000_NS6detail15normal_iteratorINSA_10device_ptrIiEEEESF_EEEE10policy1000EiNS7_7bit_andIiEESF_JPiSL_EEEvT0_iT1_T2_DpNS2_10kernel_argIT3_EE)
        .other          _ZN3cub18CUB_300001_SM_10006detail9transform16transform_kernelINS2_10policy_hubILb0EN4cuda3std3__45tupleIJN6thrust24THRUST_300001_SM_1000_NS6detail15normal_iteratorINSA_10device_ptrIiEEEESF_EEEE10policy1000EiNS7_7bit_andIiEESF_JPiSL_EEEvT0_iT1_T2_DpNS2_10kernel_argIT3_EE,@"STO_CUDA_ENTRY STV_DEFAULT"
_ZN3cub18CUB_300001_SM_10006detail9transform16transform_kernelINS2_10policy_hubILb0EN4cuda3std3__45tupleIJN6thrust24THRUST_300001_SM_1000_NS6detail15normal_iteratorINSA_10device_ptrIiEEEESF_EEEE10policy1000EiNS7_7bit_andIiEESF_JPiSL_EEEvT0_iT1_T2_DpNS2_10kernel_argIT3_EE:
.text._ZN3cub18CUB_300001_SM_10006detail9transform16transform_kernelINS2_10policy_hubILb0EN4cuda3std3__45tupleIJN6thrust24THRUST_300001_SM_1000_NS6detail15normal_iteratorINSA_10device_ptrIiEEEESF_EEEE10policy1000EiNS7_7bit_andIiEESF_JPiSL_EEEvT0_iT1_T2_DpNS2_10kernel_argIT3_EE:
[----:B------:R-:W-:Y:S08]  /*0000*/  LDC R1, c[0x0][0x37c] ;  /* 0x0000df00ff017b82 */ /* 0x000ff00000000800 */
[----:B------:R-:W1:Y:S01]  /*0010*/  S2UR UR5, SR_CTAID.X ;  /* 0x00000000000579c3 */ /* 0x000e620000002500 */
[----:B------:R-:W2:Y:S01]  /*0020*/  LDCU UR7, c[0x0][0x370] ;  /* 0x00006e00ff0777ac */ /* 0x000ea20008000800 */
[----:B------:R-:W3:Y:S01]  /*0030*/  LDCU.64 UR16, c[0x0][0x380] ;  /* 0x00007000ff1077ac */ /* 0x000ee20008000a00 */
[----:B------:R-:W4:Y:S01]  /*0040*/  LDCU.64 UR20, c[0x0][0x358] ;  /* 0x00006b00ff1477ac */ /* 0x000f220008000a00 */
[----:B---3--:R-:W-:-:S02]  /*0050*/  USHF.L.U32 UR24, UR17, 0x7, URZ ;  /* 0x0000000711187899 */ /* 0x008fc400080006ff */
[----:B-1----:R-:W-:Y:S02]  /*0060*/  UIADD3 UR4, UPT, UPT, UR5, 0x2, URZ ;  /* 0x0000000205047890 */ /* 0x002fe4000fffe0ff */
[----:B------:R-:W-:Y:S02]  /*0070*/  UIMAD UR22, UR24, UR5, URZ ;  /* 0x00000005181672a4 */ /* 0x000fe4000f8e02ff */
[----:B--2---:R-:W-:Y:S02]  /*0080*/  UISETP.GE.U32.AND UP0, UPT, UR4, UR7, UPT ;  /* 0x000000070400728c */ /* 0x004fe4000bf06070 */
[----:B------:R-:W-:Y:S02]  /*0090*/  UIADD3 UR6, UPT, UPT, -UR22, UR16, URZ ;  /* 0x0000001016067290 */ /* 0x000fe4000fffe1ff */
[----:B------:R-:W-:Y:S02]  /*00a0*/  UISETP.EQ.OR UP0, UPT, UR5, URZ, UP0 ;  /* 0x000000ff0500728c */ /* 0x000fe40008702670 */
[----:B------:R-:W-:-:S04]  /*00b0*/  UISETP.LT.AND UP1, UPT, UR24, UR6, UPT ;  /* 0x000000061800728c */ /* 0x000fc8000bf21270 */
[----:B------:R-:W-:-:S03]  /*00c0*/  USEL UR23, UR24, UR6, UP1 ;  /* 0x0000000618177287 */ /* 0x000fc60008800000 */
[----:B----4-:R-:W-:Y:S09]  /*00d0*/  BRA.U UP0, `(.L_x_27) ;  /* 0x0000000100dc7547 */ /* 0x010ff2000b800000 */
        /* <DEDUP_REMOVED lines=20> */
[----:B------:R-:W-:Y:S02]  /*0220*/  ULOP3.LUT UR13, UR13, 0xfffffff0, URZ, 0xc0, !UPT ;  /* 0xfffffff00d0d7892 */ /* 0x000fe4000f8ec0ff */
[----:B------:R-:W-:Y:S02]  /*0230*/  ULOP3.LUT UR12, UR12, 0xfffffff0, URZ, 0xc0, !UPT ;  /* 0xfffffff00c0c7892 */ /* 0x000fe4000f8ec0ff */
[----:B------:R-:W-:Y:S02]  /*0240*/  ULEA UR14, UR16, UR14, 0x18 ;  /* 0x0000000e100e7291 */ /* 0x000fe4000f8ec0ff */
[----:B------:R-:W-:Y:S01]  /*0250*/  USHF.R.U32.HI UR7, URZ, 0x4, UR13 ;  /* 0x00000004ff077899 */ /* 0x000fe2000801160d */
        /* <DEDUP_REMOVED lines=8> */
[----:B------:R-:W-:-:S02]  /*02e0*/  UIADD3 UR13, UPT, UPT, UR13, UR12, URZ ;  /* 0x0000000c0d0d7290 */ /* 0x000fc4000fffe0ff */
[----:B------:R-:W-:Y:S02]  /*02f0*/  ULEA UR16, UR17, UR14, 0x9 ;  /* 0x0000000e11107291 */ /* 0x000fe4000f8e48ff */
[----:B------:R-:W-:Y:S02]  /*0300*/  USHF.R.U32.HI UR12, URZ, 0x4, UR12 ;  /* 0x00000004ff0c7899 */ /* 0x000fe4000801160c */
[----:B----4-:R-:W-:Y:S01]  /*0310*/  UIMAD.WIDE UR4, UR22, 0x4, UR4 ;  /* 0x00000004160478a5 */ /* 0x010fe2000f8e0204 */
[----:B------:R-:W-:Y:S01]  /*0320*/  IMAD.U32 R0, RZ, RZ, UR13 ;  /* 0x0000000dff007e24 */ /* 0x000fe2000f8e00ff */
[----:B------:R-:W-:Y:S02]  /*0330*/  UPRMT UR7, UR7, 0x5410, URZ ;  /* 0x0000541007077896 */ /* 0x000fe400080000ff */
[----:B--2---:R-:W-:Y:S02]  /*0340*/  UIMAD.WIDE UR8, UR22, 0x4, UR8 ;  /* 0x00000004160878a5 */ /* 0x004fe4000f8e0208 */
[----:B------:R-:W-:-:S02]  /*0350*/  UIADD3 UR18, UPT, UPT, UR16, 0x80, URZ ;  /* 0x0000008010127890 */ /* 0x000fc4000fffe0ff */
[----:B------:R-:W-:Y:S01]  /*0360*/  UPRMT UR12, UR12, 0x5410, URZ ;  /* 0x000054100c0c7896 */ /* 0x000fe200080000ff */
[----:B------:R-:W-:Y:S02]  /*0370*/  UMOV UR19, UR15 ;  /* 0x0000000f00137c82 */ /* 0x000fe40008000000 */
[----:B---3--:R1:W-:Y:S06]  /*0380*/  UBLKCP.S.G [UR14], [UR4], UR7 ;  /* 0x0000000e040073ba */ /* 0x0083ec0008000207 */
[----:B------:R1:W-:Y:S01]  /*0390*/  UBLKCP.S.G [UR18], [UR8], UR12 ;  /* 0x00000012080073ba */ /* 0x0003e2000800020c */
[----:B------:R1:W-:Y:S01]  /*03a0*/  SYNCS.ARRIVE.TRANS64 RZ, [UR15], R0 ;  /* 0x00000000ffff79a7 */ /* 0x0003e2000800000f */
[----:B------:R-:W-:Y:S01]  /*03b0*/  NOP ;  /* 0x0000000000007918 */ /* 0x000fe20000000000 */
.L_x_29:
[----:B-1----:R-:W-:Y:S05]  /*03c0*/  BSYNC.RECONVERGENT B0 ;  /* 0x0000000000007941 */ /* 0x002fea0003800200 */
.L_x_28:
[----:B------:R-:W1:Y:S08]  /*03d0*/  S2UR UR5, SR_CgaCtaId ;  /* 0x00000000000579c3 */ /* 0x000e700000008800 */
[----:B------:R-:W-:Y:S01]  /*03e0*/  BAR.SYNC.DEFER_BLOCKING 0x0 ;  /* 0x0000000000007b1d */ /* 0x000fe20000010000 */
[----:B------:R-:W-:-:S05]  /*03f0*/  SHF.L.U32 R0, RZ, 0x1f, RZ ;  /* 0x0000001fff007819 */ /* 0x000fca00000006ff */
[----:B------:R-:W-:Y:S02]  /*0400*/  UMOV UR4, 0x400 ;  /* 0x0000040000047882 */ /* 0x000fe40000000000 */
[----:B-1----:R-:W-:-:S12]  /*0410*/  ULEA UR4, UR5, UR4, 0x18 ;  /* 0x0000000405047291 */ /* 0x002fd8000f8ec0ff */
.L_x_30:
[----:B------:R-:W1:Y:S02]  /*0420*/  SYNCS.PHASECHK.TRANS64.TRYWAIT P0, [UR4], R0 ;  /* 0x00000000ff0075a7 */ /* 0x000e640008001104 */
[----:B-1----:R-:W-:Y:S05]  /*0430*/  @!P0 BRA `(.L_x_30) ;  /* 0xfffffffc00f88947 */ /* 0x002fea000383ffff */
[----:B------:R-:W-:Y:S05]  /*0440*/  BRA `(.L_x_31) ;  /* 0x0000001400687947 */ /* 0x000fea0003800000 */
.L_x_27:
[----:B------:R-:W1:Y:S01]  /*0450*/  S2R R2, SR_TID.Y ;  /* 0x0000000000027919 */ /* 0x000e620000002200 */
[----:B------:R-:W2:Y:S01]  /*0460*/  LDCU UR10, c[0x0][0x360] ;  /* 0x00006c00ff0a77ac */ /* 0x000ea20008000800 */
[----:B------:R-:W-:Y:S01]  /*0470*/  BSSY.RECONVERGENT B0, `(.L_x_32) ;  /* 0x00000b1000007945 */ /* 0x000fe20003800200 */
[----:B------:R-:W1:Y:S01]  /*0480*/  S2R R3, SR_TID.Z ;  /* 0x0000000000037919 */ /* 0x000e620000002300 */
[----:B------:R-:W2:Y:S01]  /*0490*/  LDCU UR11, c[0x0][0x364] ;  /* 0x00006c80ff0b77ac */ /* 0x000ea20008000800 */
[----:B------:R-:W3:Y:S01]  /*04a0*/  LDC R0, c[0x0][0x368] ;  /* 0x0000da00ff007b82 */ /* 0x000ee20000000800 */
[----:B------:R-:W4:Y:S01]  /*04b0*/  S2R R5, SR_TID.X ;  /* 0x0000000000057919 */ /* 0x000f220000002100 */
[----:B------:R-:W-:Y:S02]  /*04c0*/  USHF.L.U32 UR4, UR23, 0x2, URZ ;  /* 0x0000000217047899 */ /* 0x000fe400080006ff */
[----:B------:R-:W-:Y:S02]  /*04d0*/  USHF.R.S32.HI UR12, URZ, 0x1f, UR22 ;  /* 0x0000001fff0c7899 */ /* 0x000fe40008011416 */
[----:B------:R-:W-:-:S04]  /*04e0*/  USHF.R.S32.HI UR5, URZ, 0x1f, UR4 ;  /* 0x0000001fff057899 */ /* 0x000fc80008011404 */
[----:B------:R-:W-:Y:S02]  /*04f0*/  USHF.R.U32.HI UR13, URZ, 0x2, UR5 ;  /* 0x00000002ff0d7899 */ /* 0x000fe40008011605 */
[----:B------:R-:W-:Y:S02]  /*0500*/  USHF.R.U64 UR7, UR4, 0x2, UR5 ;  /* 0x0000000204077899 */ /* 0x000fe40008001205 */
[----:B--2---:R-:W-:Y:S02]  /*0510*/  UIMAD UR4, UR10, UR11, URZ ;  /* 0x0000000b0a0472a4 */ /* 0x004fe4000f8e02ff */
[----:B-1----:R-:W-:Y:S02]  /*0520*/  IMAD R2, R3, UR11, R2 ;  /* 0x0000000b03027c24 */ /* 0x002fe4000f8e0202 */
[----:B------:R-:W-:Y:S02]  /*0530*/  IMAD.U32 R3, RZ, RZ, UR13 ;  /* 0x0000000dff037e24 */ /* 0x000fe4000f8e00ff */
[----:B----4-:R-:W-:-:S02]  /*0540*/  IMAD R2, R2, UR10, R5 ;  /* 0x0000000a02027c24 */ /* 0x010fc4000f8e0205 */
[----:B---3--:R-:W-:Y:S01]  /*0550*/  IMAD R5, R0, UR4, RZ ;  /* 0x0000000400057c24 */ /* 0x008fe2000f8e02ff */
[----:B------:R-:W-:Y:S02]  /*0560*/  UMOV UR4, URZ ;  /* 0x000000ff00047c82 */ /* 0x000fe40008000000 */
[----:B------:R-:W-:-:S04]  /*0570*/  ISETP.LT.U32.AND P0, PT, R2, UR7, PT ;  /* 0x0000000702007c0c */ /* 0x000fc8000bf01070 */
[----:B------:R-:W-:Y:S01]  /*0580*/  ISETP.GT.U32.AND.EX P0, PT, R3, RZ, PT, P0 ;  /* 0x000000ff0300720c */ /* 0x000fe20003f04100 */
[----:B------:R-:W-:-:S12]  /*0590*/  IMAD.MOV.U32 R3, RZ, RZ, RZ ;  /* 0x000000ffff037224 */ /* 0x000fd800078e00ff */
[----:B------:R-:W-:Y:S05]  /*05a0*/  @!P0 BRA `(.L_x_33) ;  /* 0x0000000800748947 */ /* 0x000fea0003800000 */
[----:B------:R-:W-:Y:S01]  /*05b0*/  IMAD.IADD R7, R5, 0x1, R2 ;  /* 0x0000000105077824 */ /* 0x000fe200078e0202 */
[----:B------:R-:W-:Y:S01]  /*05c0*/  BSSY.RECONVERGENT B1, `(.L_x_34) ;  /* 0x000002b000017945 */ /* 0x000fe20003800200 */
[----:B------:R-:W-:Y:S02]  /*05d0*/  IMAD.U32 R4, RZ, RZ, UR13 ;  /* 0x0000000dff047e24 */ /* 0x000fe4000f8e00ff */
[----:B------:R-:W-:Y:S01]  /*05e0*/  IMAD.U32 R8, RZ, RZ, UR13 ;  /* 0x0000000dff087e24 */ /* 0x000fe2000f8e00ff */
[C---:B------:R-:W-:Y:S01]  /*05f0*/  ISETP.LT.U32.AND P1, PT, R7.reuse, UR7, PT ;  /* 0x0000000707007c0c */ /* 0x040fe2000bf21070 */
[----:B------:R-:W-:Y:S01]  /*0600*/  IMAD.U32 R6, RZ, RZ, UR7 ;  /* 0x00000007ff067e24 */ /* 0x000fe2000f8e00ff */
[----:B------:R-:W-:Y:S01]  /*0610*/  ISETP.LT.U32.AND P0, PT, R7, UR7, PT ;  /* 0x0000000707007c0c */ /* 0x000fe2000bf01070 */
[----:B------:R-:W-:Y:S01]  /*0620*/  IMAD.MOV.U32 R9, RZ, RZ, -0x1 ;  /* 0xffffffffff097424 */ /* 0x000fe200078e00ff */
[----:B------:R-:W-:Y:S02]  /*0630*/  ISETP.GT.U32.AND.EX P1, PT, R4, RZ, PT, P1 ;  /* 0x000000ff0400720c */ /* 0x000fe40003f24110 */
[----:B------:R-:W-:-:S02]  /*0640*/  ISETP.GT.U32.AND.EX P0, PT, R8, RZ, PT, P0 ;  /* 0x000000ff0800720c */ /* 0x000fc40003f04100 */
[----:B------:R-:W-:Y:S02]  /*0650*/  MOV R8, UR13 ;  /* 0x0000000d00087c02 */ /* 0x000fe40008000f00 */
[----:B------:R-:W-:Y:S02]  /*0660*/  SEL R6, R6, R7, P1 ;  /* 0x0000000706067207 */ /* 0x000fe40000800000 */
[----:B------:R-:W-:Y:S02]  /*0670*/  SEL R4, RZ, 0x1, !P0 ;  /* 0x00000001ff047807 */ /* 0x000fe40004000000 */
        /* <DEDUP_REMOVED lines=13> */
[----:B------:R-:W-:-:S04]  /*0750*/  IMAD.HI.U32 R7, R7, R9, R6 ;  /* 0x0000000907077227 */ /* 0x000fc800078e0006 */
[----:B------:R-:W-:Y:S02]  /*0760*/  IMAD.MOV.U32 R9, RZ, RZ, RZ ;  /* 0x000000ffff097224 */ /* 0x000fe400078e00ff */
[----:B------:R-:W-:-:S04]  /*0770*/  IMAD.HI.U32 R7, R7, R12, RZ ;  /* 0x0000000c07077227 */ /* 0x000fc800078e00ff */
[----:B------:R-:W-:-:S04]  /*0780*/  IMAD.MOV R10, RZ, RZ, -R7 ;  /* 0x000000ffff0a7224 */ /* 0x000fc800078e0a07 */
[----:B------:R-:W-:-:S05]  /*0790*/  IMAD R10, R5, R10, R12 ;  /* 0x0000000a050a7224 */ /* 0x000fca00078e020c */
[----:B------:R-:W-:-:S13]  /*07a0*/  ISETP.GE.U32.AND P0, PT, R10, R5, PT ;  /* 0x000000050a00720c */ /* 0x000fda0003f06070 */
[----:B------:R-:W-:Y:S01]  /*07b0*/  @P0 IMAD.IADD R10, R10, 0x1, -R5 ;  /* 0x000000010a0a0824 */ /* 0x000fe200078e0a05 */
[----:B------:R-:W-:-:S04]  /*07c0*/  @P0 IADD3 R7, PT, PT, R7, 0x1, RZ ;  /* 0x0000000107070810 */ /* 0x000fc80007ffe0ff */
[----:B------:R-:W-:-:S13]  /*07d0*/  ISETP.GE.U32.AND P1, PT, R10, R5, PT ;  /* 0x000000050a00720c */ /* 0x000fda0003f26070 */
[----:B------:R-:W-:Y:S01]  /*07e0*/  @P1 VIADD R7, R7, 0x1 ;  /* 0x0000000107071836 */ /* 0x000fe20000000000 */
[----:B------:R-:W-:-:S05]  /*07f0*/  @!P2 LOP3.LUT R7, RZ, R5, RZ, 0x33, !PT ;  /* 0x00000005ff07a212 */ /* 0x000fca00078e33ff */
[----:B------:R-:W-:Y:S01]  /*0800*/  IMAD.MOV.U32 R8, RZ, RZ, R7 ;  /* 0x000000ffff087224 */ /* 0x000fe200078e0007 */
[----:B------:R-:W-:Y:S06]  /*0810*/  BRA `(.L_x_36) ;  /* 0x0000000000147947 */ /* 0x000fec0003800000 */
.L_x_35:
[----:B------:R-:W-:Y:S01]  /*0820*/  IMAD.MOV.U32 R9, RZ, RZ, R12 ;  /* 0x000000ffff097224 */ /* 0x000fe200078e000c */
[----:B------:R-:W-:-:S07]  /*0830*/  MOV R8, 0x850 ;  /* 0x0000085000087802 */ /* 0x000fce0000000f00 */
[----:B------:R-:W-:Y:S05]  /*0840*/  CALL.REL.NOINC `($__internal_1_$__cuda_sm20_div_u64) ;  /* 0x0000001400747944 */ /* 0x000fea0003c00000 */
[----:B------:R-:W-:Y:S02]  /*0850*/  IMAD.MOV.U32 R8, RZ, RZ, R6 ;  /* 0x000000ffff087224 */ /* 0x000fe400078e0006 */
[----:B------:R-:W-:-:S07]  /*0860*/  IMAD.MOV.U32 R9, RZ, RZ, R7 ;  /* 0x000000ffff097224 */ /* 0x000fce00078e0007 */
.L_x_36:
[----:B------:R-:W-:Y:S05]  /*0870*/  BSYNC.RECONVERGENT B1 ;  /* 0x0000000000017941 */ /* 0x000fea0003800200 */
.L_x_34:
[----:B------:R-:W-:Y:S01]  /*0880*/  IADD3 R12, P0, PT, R8, R4, RZ ;  /* 0x00000004080c7210 */ /* 0x000fe20007f1e0ff */
[----:B------:R-:W1:Y:S01]  /*0890*/  LDC R6, c[0x0][0x3a0] ;  /* 0x0000e800ff067b82 */ /* 0x000e620000000800 */
[----:B------:R-:W-:Y:S01]  /*08a0*/  BSSY.RECONVERGENT B1, `(.L_x_37) ;  /* 0x0000030000017945 */ /* 0x000fe20003800200 */
[----:B------:R-:W-:Y:S01]  /*08b0*/  IMAD.MOV.U32 R27, RZ, RZ, R2 ;  /* 0x000000ffff1b7224 */ /* 0x000fe200078e0002 */
[----:B------:R-:W-:Y:S02]  /*08c0*/  LOP3.LUT R4, R12, 0x3, RZ, 0xc0, !PT ;  /* 0x000000030c047812 */ /* 0x000fe400078ec0ff */
[----:B------:R-:W-:Y:S02]  /*08d0*/  IADD3.X R8, PT, PT, RZ, R9, RZ, P0, !PT ;  /* 0x00000009ff087210 */ /* 0x000fe400007fe4ff */
[----:B------:R-:W-:Y:S01]  /*08e0*/  ISETP.NE.U32.AND P1, PT, R4, 0x3, PT ;  /* 0x000000030400780c */ /* 0x000fe20003f25070 */
[----:B------:R-:W-:Y:S01]  /*08f0*/  IMAD.MOV.U32 R4, RZ, RZ, R3 ;  /* 0x000000ffff047224 */ /* 0x000fe200078e0003 */
[----:B------:R-:W-:-:S02]  /*0900*/  ISETP.GE.U32.AND P0, PT, R12, 0x3, PT ;  /* 0x000000030c00780c */ /* 0x000fc40003f06070 */
[----:B------:R-:W-:Y:S02]  /*0910*/  ISETP.NE.AND.EX P1, PT, RZ, RZ, PT, P1 ;  /* 0x000000ffff00720c */ /* 0x000fe40003f25310 */
[----:B------:R-:W-:Y:S02]  /*0920*/  ISETP.GE.U32.AND.EX P0, PT, R8, RZ, PT, P0 ;  /* 0x000000ff0800720c */ /* 0x000fe40003f06100 */
[----:B-1----:R-:W-:-:S09]  /*0930*/  SHF.R.S32.HI R11, RZ, 0x1f, R6 ;  /* 0x0000001fff0b7819 */ /* 0x002fd20000011406 */
[----:B------:R-:W-:Y:S05]  /*0940*/  @!P1 BRA `(.L_x_38) ;  /* 0x0000000000949947 */ /* 0x000fea0003800000 */
[----:B------:R-:W1:Y:S01]  /*0950*/  S2UR UR8, SR_CgaCtaId ;  /* 0x00000000000879c3 */ /* 0x000e620000008800 */
[----:B------:R-:W2:Y:S01]  /*0960*/  LDCU.64 UR14, c[0x0][0x398] ;  /* 0x00007300ff0e77ac */ /* 0x000ea20008000a00 */
[----:B------:R-:W-:Y:S02]  /*0970*/  VIADD R12, R12, 0x1 ;  /* 0x000000010c0c7836 */ /* 0x000fe40000000000 */
[----:B------:R-:W-:Y:S01]  /*0980*/  IMAD R8, R0, UR11, RZ ;  /* 0x0000000b00087c24 */ /* 0x000fe2000f8e02ff */
[----:B------:R-:W-:Y:S01]  /*0990*/  USHF.L.U32 UR5, UR22, 0x2, URZ ;  /* 0x0000000216057899 */ /* 0x000fe200080006ff */
[----:B------:R-:W-:Y:S01]  /*09a0*/  IMAD.MOV.U32 R27, RZ, RZ, R2 ;  /* 0x000000ffff1b7224 */ /* 0x000fe200078e0002 */
[----:B------:R-:W-:Y:S01]  /*09b0*/  USHF.L.U64.HI UR9, UR22, 0x2, UR12 ;  /* 0x0000000216097899 */ /* 0x000fe2000801020c */
[----:B------:R-:W-:Y:S01]  /*09c0*/  LOP3.LUT R12, R12, 0x3, RZ, 0xc0, !PT ;  /* 0x000000030c0c7812 */ /* 0x000fe200078ec0ff */
[----:B------:R-:W-:Y:S02]  /*09d0*/  IMAD R10, R8, UR10, RZ ;  /* 0x0000000a080a7c24 */ /* 0x000fe4000f8e02ff */
[----:B------:R-:W-:Y:S01]  /*09e0*/  LEA R7, P1, R2, UR5, 0x2 ;  /* 0x0000000502077c11 */ /* 0x000fe2000f8210ff */
[----:B------:R-:W-:-:S02]  /*09f0*/  UMOV UR5, 0x400 ;  /* 0x0000040000057882 */ /* 0x000fc40000000000 */
[----:B------:R-:W-:Y:S01]  /*0a00*/  UIADD3 UR5, UPT, UPT, UR5, 0x80, URZ ;  /* 0x0000008005057890 */ /* 0x000fe2000fffe0ff */
[----:B------:R-:W-:Y:S02]  /*0a10*/  LEA.HI.X R4, R2, UR9, R3, 0x2, P1 ;  /* 0x0000000902047c11 */ /* 0x000fe400088f1403 */
[----:B------:R-:W-:Y:S02]  /*0a20*/  IADD3 R12, P1, PT, RZ, -R12, RZ ;  /* 0x8000000cff0c7210 */ /* 0x000fe40007f3e0ff */
[----:B--2---:R-:W-:Y:S02]  /*0a30*/  IADD3 R14, P2, P3, R7, UR14, R6 ;  /* 0x0000000e070e7c10 */ /* 0x004fe4000fb5e006 */
[----:B------:R-:W-:Y:S02]  /*0a40*/  IADD3.X R13, PT, PT, RZ, -0x1, RZ, P1, !PT ;  /* 0xffffffffff0d7810 */ /* 0x000fe40000ffe4ff */
[----:B------:R-:W-:Y:S01]  /*0a50*/  IADD3.X R15, PT, PT, R4, UR15, R11, P2, P3 ;  /* 0x0000000f040f7c10 */ /* 0x000fe200097e640b */
[----:B-1----:R-:W-:Y:S01]  /*0a60*/  ULEA UR5, UR8, UR5, 0x18 ;  /* 0x0000000508057291 */ /* 0x002fe2000f8ec0ff */
[----:B------:R-:W-:-:S05]  /*0a70*/  IMAD.MOV.U32 R4, RZ, RZ, R3 ;  /* 0x000000ffff047224 */ /* 0x000fca00078e0003 */
[----:B------:R-:W-:-:S04]  /*0a80*/  VIADD R7, R6, UR5 ;  /* 0x0000000506077c36 */ /* 0x000fc80008000000 */
[----:B------:R-:W-:-:S07]  /*0a90*/  IMAD R7, R2, 0x4, R7 ;  /* 0x0000000402077824 */ /* 0x000fce00078e0207 */
.L_x_39:
        /* <DEDUP_REMOVED lines=16> */
.L_x_38:
[----:B------:R-:W-:Y:S05]  /*0ba0*/  BSYNC.RECONVERGENT B1 ;  /* 0x0000000000017941 */ /* 0x000fea0003800200 */
.L_x_37:
[----:B------:R-:W-:Y:S05]  /*0bb0*/  @!P0 BRA `(.L_x_33) ;  /* 0x0000000000f08947 */ /* 0x000fea0003800000 */
[----:B------:R-:W1:Y:S01]  /*0bc0*/  LDCU.64 UR14, c[0x0][0x398] ;  /* 0x00007300ff0e77ac */ /* 0x000e620008000a00 */
[----:B------:R-:W2:Y:S01]  /*0bd0*/  S2UR UR9, SR_CgaCtaId ;  /* 0x00000000000979c3 */ /* 0x000ea20000008800 */
[----:B------:R-:W-:Y:S01]  /*0be0*/  IMAD R21, R0, UR11, RZ ;  /* 0x0000000b00157c24 */ /* 0x000fe2000f8e02ff */
[----:B------:R-:W-:Y:S01]  /*0bf0*/  SHF.L.U32 R9, R5, 0x2, RZ ;  /* 0x0000000205097819 */ /* 0x000fe200000006ff */
[----:B------:R-:W-:Y:S01]  /*0c00*/  UMOV UR8, 0x400 ;  /* 0x0000040000087882 */ /* 0x000fe20000000000 */
[----:B------:R-:W-:Y:S01]  /*0c10*/  UMOV UR5, URZ ;  /* 0x000000ff00057c82 */ /* 0x000fe20008000000 */
[----:B------:R-:W-:Y:S01]  /*0c20*/  UIADD3 UR8, UPT, UPT, UR8, 0x80, URZ ;  /* 0x0000008008087890 */ /* 0x000fe2000fffe0ff */
[----:B------:R-:W-:Y:S01]  /*0c30*/  IMAD R21, R21, UR10, RZ ;  /* 0x0000000a15157c24 */ /* 0x000fe2000f8e02ff */
[----:B-1----:R-:W-:Y:S01]  /*0c40*/  IADD3 R25, P0, PT, R6, UR14, RZ ;  /* 0x0000000e06197c10 */ /* 0x002fe2000ff1e0ff */
[----:B------:R-:W-:-:S03]  /*0c50*/  USHF.L.U64.HI UR14, UR22, 0x2, UR12 ;  /* 0x00000002160e7899 */ /* 0x000fc6000801020c */
[----:B------:R-:W-:Y:S01]  /*0c60*/  IADD3.X R7, PT, PT, R11, UR15, RZ, P0, !PT ;  /* 0x0000000f0b077c10 */ /* 0x000fe200087fe4ff */
[----:B------:R-:W-:Y:S02]  /*0c70*/  USHF.L.U32 UR15, UR22, 0x2, URZ ;  /* 0x00000002160f7899 */ /* 0x000fe400080006ff */
[C---:B------:R-:W-:Y:S01]  /*0c80*/  IADD3 R8, P0, PT, R27.reuse, UR22, RZ ;  /* 0x000000161b087c10 */ /* 0x040fe2000ff1e0ff */
[----:B--2---:R-:W-:Y:S01]  /*0c90*/  ULEA UR8, UR9, UR8, 0x18 ;  /* 0x0000000809087291 */ /* 0x004fe2000f8ec0ff */
[----:B------:R-:W-:Y:S02]  /*0ca0*/  SHF.R.U32.HI R11, RZ, 0x1e, R5 ;  /* 0x0000001eff0b7819 */ /* 0x000fe40000011605 */
[----:B------:R-:W-:Y:S01]  /*0cb0*/  IADD3.X R15, PT, PT, R4, UR12, RZ, P0, !PT ;  /* 0x0000000c040f7c10 */ /* 0x000fe200087fe4ff */
[----:B------:R-:W-:Y:S01]  /*0cc0*/  IMAD.SHL.U32 R14, R8, 0x4, RZ ;  /* 0x00000004080e7824 */ /* 0x000fe200078e00ff */
[----:B------:R-:W-:Y:S01]  /*0cd0*/  LEA R10, P0, R27, UR15, 0x2 ;  /* 0x0000000f1b0a7c11 */ /* 0x000fe2000f8010ff */
[----:B------:R-:W-:Y:S01]  /*0ce0*/  VIADD R6, R6, UR8 ;  /* 0x0000000806067c36 */ /* 0x000fe20008000000 */
[----:B------:R-:W-:-:S02]  /*0cf0*/  SHF.L.U64.HI R15, R8, 0x2, R15 ;  /* 0x00000002080f7819 */ /* 0x000fc4000001020f */
[C---:B------:R-:W-:Y:S01]  /*0d00*/  LEA.HI.X R12, R27.reuse, UR14, R4, 0x2, P0 ;  /* 0x0000000e1b0c7c11 */ /* 0x040fe200080f1404 */
[----:B------:R-:W-:Y:S01]  /*0d10*/  IMAD R8, R27, 0x4, R6 ;  /* 0x000000041b087824 */ /* 0x000fe200078e0206 */
[-C--:B------:R-:W-:Y:S01]  /*0d20*/  IADD3 R20, P1, PT, R9, R10.reuse, RZ ;  /* 0x0000000a09147210 */ /* 0x080fe20007f3e0ff */
[C---:B------:R-:W-:Y:S01]  /*0d30*/  IMAD.WIDE.U32 R14, R5.reuse, 0xc, R14 ;  /* 0x0000000c050e7825 */ /* 0x040fe200078e000e */
[----:B------:R-:W-:Y:S02]  /*0d40*/  LEA R13, P0, R5, R10, 0x3 ;  /* 0x0000000a050d7211 */ /* 0x000fe400078018ff */
[----:B------:R-:W-:Y:S01]  /*0d50*/  LEA R23, R21, R8, 0x3 ;  /* 0x0000000815177211 */ /* 0x000fe200078e18ff */
[----:B------:R-:W-:Y:S01]  /*0d60*/  IMAD.X R26, R11, 0x1, R12, P1 ;  /* 0x000000010b1a7824 */ /* 0x000fe200008e060c */
[----:B------:R-:W-:Y:S01]  /*0d70*/  LEA.HI.X R24, R5, R12, RZ, 0x3, P0 ;  /* 0x0000000c05187211 */ /* 0x000fe200000f1cff */
[----:B------:R-:W-:Y:S02]  /*0d80*/  VIADD R28, R15, UR5 ;  /* 0x000000050f1c7c36 */ /* 0x000fe40008000000 */
[----:B------:R-:W-:-:S02]  /*0d90*/  IMAD R22, R21, 0x4, R8 ;  /* 0x0000000415167824 */ /* 0x000fc400078e0208 */
[----:B------:R-:W-:-:S07]  /*0da0*/  IMAD R6, R21, 0xc, R8 ;  /* 0x0000000c15067824 */ /* 0x000fce00078e0208 */
.L_x_40:
[----:B------:R-:W-:-:S05]  /*0db0*/  IADD3 R18, P0, PT, R25, R10, RZ ;  /* 0x0000000a19127210 */ /* 0x000fca0007f1e0ff */
[----:B------:R-:W-:Y:S01]  /*0dc0*/  IMAD.X R19, R7, 0x1, R12, P0 ;  /* 0x0000000107137824 */ /* 0x000fe200000e060c */
[----:B------:R-:W-:-:S04]  /*0dd0*/  IADD3 R16, P0, PT, R25, R20, RZ ;  /* 0x0000001419107210 */ /* 0x000fc80007f1e0ff */
[----:B------:R-:W-:Y:S01]  /*0de0*/  @!PT LDS RZ, [RZ] ;  /* 0x00000000fffff984 */ /* 0x000fe20000000800 */
[----:B------:R-:W-:Y:S01]  /*0df0*/  @!PT LDS RZ, [RZ] ;  /* 0x00000000fffff984 */ /* 0x000fe20000000800 */
[----:B------:R-:W-:Y:S01]  /*0e00*/  @!PT LDS RZ, [RZ] ;  /* 0x00000000fffff984 */ /* 0x000fe20000000800 */
[----:B------:R1:W-:Y:S01]  /*0e10*/  LDGSTS.E [R8], desc[UR20][R18.64] ;  /* 0x0000000012087fae */ /* 0x0003e2000b9a1014 */
[----:B------:R-:W-:-:S05]  /*0e20*/  IMAD.X R17, R7, 0x1, R26, P0 ;  /* 0x0000000107117824 */ /* 0x000fca00000e061a */
[----:B------:R2:W-:Y:S01]  /*0e30*/  LDGSTS.E [R22], desc[UR20][R16.64] ;  /* 0x0000000010167fae */ /* 0x0005e2000b9a1014 */
[----:B-1----:R-:W-:Y:S01]  /*0e40*/  IMAD R8, R21, 0x10, R8 ;  /* 0x0000001015087824 */ /* 0x002fe200078e0208 */
[----:B--2---:R-:W-:Y:S01]  /*0e50*/  IADD3 R16, P0, PT, R25, R13, RZ ;  /* 0x0000000d19107210 */ /* 0x004fe20007f1e0ff */
[----:B------:R-:W-:-:S04]  /*0e60*/  IMAD R22, R21, 0x10, R22 ;  /* 0x0000001015167824 */ /* 0x000fc800078e0216 */
[----:B------:R-:W-:Y:S01]  /*0e70*/  IMAD.X R17, R7, 0x1, R24, P0 ;  /* 0x0000000107117824 */ /* 0x000fe200000e0618 */
[----:B------:R-:W-:-:S04]  /*0e80*/  IADD3 R18, P0, PT, R25, R14, RZ ;  /* 0x0000000e19127210 */ /* 0x000fc80007f1e0ff */
[----:B------:R1:W-:Y:S01]  /*0e90*/  LDGSTS.E [R23], desc[UR20][R16.64] ;  /* 0x0000000010177fae */ /* 0x0003e2000b9a1014 */
[----:B------:R-:W-:Y:S01]  /*0ea0*/  IMAD.X R19, R7, 0x1, R28, P0 ;  /* 0x0000000107137824 */ /* 0x000fe200000e061c */
[----:B------:R-:W-:-:S04]  /*0eb0*/  IADD3 R27, P0, PT, R9, R27, RZ ;  /* 0x0000001b091b7210 */ /* 0x000fc80007f1e0ff */
[----:B------:R-:W-:Y:S01]  /*0ec0*/  IADD3.X R4, PT, PT, R11, R4, RZ, P0, !PT ;  /* 0x000000040b047210 */ /* 0x000fe200007fe4ff */
[----:B------:R2:W-:Y:S01]  /*0ed0*/  LDGSTS.E [R6], desc[UR20][R18.64] ;  /* 0x0000000012067fae */ /* 0x0005e2000b9a1014 */
[----:B------:R-:W-:-:S04]  /*0ee0*/  ISETP.GE.U32.AND P0, PT, R27, UR7, PT ;  /* 0x000000071b007c0c */ /* 0x000fc8000bf06070 */
[----:B------:R-:W-:Y:S01]  /*0ef0*/  ISETP.GE.U32.AND.EX P0, PT, R4, UR13, PT, P0 ;  /* 0x0000000d04007c0c */ /* 0x000fe2000bf06100 */
[----:B-1----:R-:W-:Y:S02]  /*0f00*/  IMAD.MOV.U32 R16, RZ, RZ, R25 ;  /* 0x000000ffff107224 */ /* 0x002fe400078e0019 */
[----:B------:R-:W-:Y:S02]  /*0f10*/  IMAD.MOV.U32 R17, RZ, RZ, R7 ;  /* 0x000000ffff117224 */ /* 0x000fe400078e0007 */
[----:B------:R-:W-:Y:S02]  /*0f20*/  IMAD R23, R21, 0x10, R23 ;  /* 0x0000001015177824 */ /* 0x000fe400078e0217 */
[----:B------:R-:W-:-:S04]  /*0f30*/  IMAD.WIDE.U32 R16, R5, 0x10, R16 ;  /* 0x0000001005107825 */ /* 0x000fc800078e0010 */
[----:B------:R-:W-:Y:S02]  /*0f40*/  IMAD.MOV.U32 R25, RZ, RZ, R16 ;  /* 0x000000ffff197224 */ /* 0x000fe400078e0010 */
[----:B------:R-:W-:Y:S02]  /*0f50*/  IMAD.MOV.U32 R7, RZ, RZ, R17 ;  /* 0x000000ffff077224 */ /* 0x000fe400078e0011 */
[----:B--2---:R-:W-:Y:S01]  /*0f60*/  IMAD R6, R21, 0x10, R6 ;  /* 0x0000001015067824 */ /* 0x004fe200078e0206 */
[----:B------:R-:W-:Y:S06]  /*0f70*/  @!P0 BRA `(.L_x_40) ;  /* 0xfffffffc008c8947 */ /* 0x000fec000383ffff */
.L_x_33:
[----:B------:R-:W-:Y:S05]  /*0f80*/  BSYNC.RECONVERGENT B0 ;  /* 0x0000000000007941 */ /* 0x000fea0003800200 */
.L_x_32:
[----:B------:R-:W-:Y:S01]  /*0f90*/  ISETP.LT.U32.AND P0, PT, R2, UR7, PT ;  /* 0x0000000702007c0c */ /* 0x000fe2000bf01070 */
[----:B------:R-:W0:Y:S01]  /*0fa0*/  LDGDEPBAR ;  /* 0x00000000000079af */ /* 0x000e220000000000 */
[----:B------:R-:W-:Y:S01]  /*0fb0*/  MOV R4, UR13 ;  /* 0x0000000d00047c02 */ /* 0x000fe20008000f00 */
[----:B------:R-:W-:Y:S03]  /*0fc0*/  BSSY.RECONVERGENT B0, `(.L_x_41) ;  /* 0x000009f000007945 */ /* 0x000fe60003800200 */
[----:B------:R-:W-:-:S13]  /*0fd0*/  ISETP.GT.U32.AND.EX P0, PT, R4, R3, PT, P0 ;  /* 0x000000030400720c */ /* 0x000fda0003f04100 */
        /* <DEDUP_REMOVED lines=8> */
[----:B------:R-:W-:Y:S01]  /*1060*/  IMAD.U32 R10, RZ, RZ, UR13 ;  /* 0x0000000dff0a7e24 */ /* 0x000fe2000f8e00ff */
[----:B------:R-:W-:Y:S02]  /*1070*/  ISETP.GT.U32.AND.EX P0, PT, R4, RZ, PT, P0 ;  /* 0x000000ff0400720c */ /* 0x000fe40003f04100 */
[----:B------:R-:W-:Y:S01]  /*1080*/  ISETP.GT.U32.AND.EX P1, PT, R7, RZ, PT, P1 ;  /* 0x000000ff0700720c */ /* 0x000fe20003f24110 */
[----:B------:R-:W-:Y:S01]  /*1090*/  IMAD.MOV.U32 R7, RZ, RZ, -0x1 ;  /* 0xffffffffff077424 */ /* 0x000fe200078e00ff */
[----:B------:R-:W-:-:S02]  /*10a0*/  SEL R6, R6, R9, P0 ;  /* 0x0000000906067207 */ /* 0x000fc40000000000 */
        /* <DEDUP_REMOVED lines=11> */
[----:B-1----:R-:W-:-:S06]  /*1160*/  IADD3 R7, PT, PT, R10, 0xffffffe, RZ ;  /* 0x0ffffffe0a077810 */ /* 0x002fcc0007ffe0ff */
[----:B------:R-:W1:Y:S02]  /*1170*/  F2I.FTZ.U32.TRUNC.NTZ R7, R7 ;  /* 0x0000000700077305 */ /* 0x000e64000021f000 */
[----:B-1----:R-:W-:-:S04]  /*1180*/  IMAD R11, R11, R7, RZ ;  /* 0x000000070b0b7224 */ /* 0x002fc800078e02ff */
[----:B------:R-:W-:-:S06]  /*1190*/  IMAD.HI.U32 R6, R7, R11, R6 ;  /* 0x0000000b07067227 */ /* 0x000fcc00078e0006 */
[----:B------:R-:W-:-:S04]  /*11a0*/  IMAD.HI.U32 R8, R6, R9, RZ ;  /* 0x0000000906087227 */ /* 0x000fc800078e00ff */
[----:B------:R-:W-:-:S04]  /*11b0*/  IMAD.MOV R6, RZ, RZ, -R8 ;  /* 0x000000ffff067224 */ /* 0x000fc800078e0a08 */
[----:B------:R-:W-:Y:S02]  /*11c0*/  IMAD R6, R5, R6, R9 ;  /* 0x0000000605067224 */ /* 0x000fe400078e0209 */
[----:B------:R-:W-:-:S03]  /*11d0*/  HFMA2 R9, -RZ, RZ, 0, 0 ;  /* 0x00000000ff097431 */ /* 0x000fc600000001ff */
[----:B------:R-:W-:-:S13]  /*11e0*/  ISETP.GE.U32.AND P0, PT, R6, R5, PT ;  /* 0x000000050600720c */ /* 0x000fda0003f06070 */
[----:B------:R-:W-:Y:S02]  /*11f0*/  @P0 IMAD.IADD R6, R6, 0x1, -R5 ;  /* 0x0000000106060824 */ /* 0x000fe400078e0a05 */
[----:B------:R-:W-:-:S03]  /*1200*/  @P0 VIADD R8, R8, 0x1 ;  /* 0x0000000108080836 */ /* 0x000fc60000000000 */
[----:B------:R-:W-:-:S13]  /*1210*/  ISETP.GE.U32.AND P1, PT, R6, R5, PT ;  /* 0x000000050600720c */ /* 0x000fda0003f26070 */
[----:B------:R-:W-:Y:S01]  /*1220*/  @P1 VIADD R8, R8, 0x1 ;  /* 0x0000000108081836 */ /* 0x000fe20000000000 */
[----:B------:R-:W-:Y:S01]  /*1230*/  @!P2 LOP3.LUT R8, RZ, R5, RZ, 0x33, !PT ;  /* 0x00000005ff08a212 */ /* 0x000fe200078e33ff */
[----:B------:R-:W-:Y:S06]  /*1240*/  BRA `(.L_x_45) ;  /* 0x0000000000107947 */ /* 0x000fec0003800000 */
.L_x_44:
[----:B------:R-:W-:-:S07]  /*1250*/  MOV R8, 0x1270 ;  /* 0x0000127000087802 */ /* 0x000fce0000000f00 */
[----:B------:R-:W-:Y:S05]  /*1260*/  CALL.REL.NOINC `($__internal_1_$__cuda_sm20_div_u64) ;  /* 0x0000000800ec7944 */ /* 0x000fea0003c00000 */
[----:B------:R-:W-:Y:S02]  /*1270*/  IMAD.MOV.U32 R8, RZ, RZ, R6 ;  /* 0x000000ffff087224 */ /* 0x000fe400078e0006 */
[----:B------:R-:W-:-:S07]  /*1280*/  IMAD.MOV.U32 R9, RZ, RZ, R7 ;  /* 0x000000ffff097224 */ /* 0x000fce00078e0007 */
.L_x_45:
[----:B------:R-:W-:Y:S05]  /*1290*/  BSYNC.RECONVERGENT B1 ;  /* 0x0000000000017941 */ /* 0x000fea0003800200 */
.L_x_43:
[----:B------:R-:W-:Y:S01]  /*12a0*/  IADD3 R4, P0, PT, R8, R4, RZ ;  /* 0x0000000408047210 */ /* 0x000fe20007f1e0ff */
[----:B------:R-:W1:Y:S01]  /*12b0*/  LDC R6, c[0x0][0x3b0] ;  /* 0x0000ec00ff067b82 */ /* 0x000e620000000800 */
[----:B------:R-:W-:Y:S02]  /*12c0*/  BSSY.RECONVERGENT B1, `(.L_x_46) ;  /* 0x0000031000017945 */ /* 0x000fe40003800200 */
[C---:B------:R-:W-:Y:S01]  /*12d0*/  LOP3.LUT R7, R4.reuse, 0x3, RZ, 0xc0, !PT ;  /* 0x0000000304077812 */ /* 0x040fe200078ec0ff */
[----:B------:R-:W-:Y:S01]  /*12e0*/  IMAD.X R8, RZ, RZ, R9, P0 ;  /* 0x000000ffff087224 */ /* 0x000fe200000e0609 */
[----:B------:R-:W-:Y:S02]  /*12f0*/  ISETP.GE.U32.AND P0, PT, R4, 0x3, PT ;  /* 0x000000030400780c */ /* 0x000fe40003f06070 */
[----:B------:R-:W-:Y:S02]  /*1300*/  ISETP.NE.U32.AND P1, PT, R7, 0x3, PT ;  /* 0x000000030700780c */ /* 0x000fe40003f25070 */
[----:B------:R-:W-:Y:S01]  /*1310*/  ISETP.GE.U32.AND.EX P0, PT, R8, RZ, PT, P0 ;  /* 0x000000ff0800720c */ /* 0x000fe20003f06100 */
[----:B------:R-:W-:Y:S01]  /*1320*/  IMAD.U32 R8, RZ, RZ, UR22 ;  /* 0x00000016ff087e24 */ /* 0x000fe2000f8e00ff */
[----:B------:R-:W-:-:S04]  /*1330*/  ISETP.NE.AND.EX P1, PT, RZ, RZ, PT, P1 ;  /* 0x000000ffff00720c */ /* 0x000fc80003f25310 */
[----:B------:R-:W-:Y:S02]  /*1340*/  SHF.R.S32.HI R8, RZ, 0x1f, R8 ;  /* 0x0000001fff087819 */ /* 0x000fe40000011408 */
[----:B-1----:R-:W-:-:S07]  /*1350*/  SHF.R.S32.HI R16, RZ, 0x1f, R6 ;  /* 0x0000001fff107819 */ /* 0x002fce0000011406 */
[----:B------:R-:W-:Y:S05]  /*1360*/  @!P1 BRA `(.L_x_47) ;  /* 0x0000000000989947 */ /* 0x000fea0003800000 */
[----:B------:R-:W1:Y:S01]  /*1370*/  S2UR UR8, SR_CgaCtaId ;  /* 0x00000000000879c3 */ /* 0x000e620000008800 */
[----:B------:R-:W2:Y:S01]  /*1380*/  LDCU.64 UR14, c[0x0][0x3a8] ;  /* 0x00007500ff0e77ac */ /* 0x000ea20008000a00 */
[----:B------:R-:W-:Y:S02]  /*1390*/  IMAD.U32 R7, RZ, RZ, UR22 ;  /* 0x00000016ff077e24 */ /* 0x000fe4000f8e00ff */
[----:B------:R-:W-:Y:S01]  /*13a0*/  VIADD R9, R4, 0x1 ;  /* 0x0000000104097836 */ /* 0x000fe20000000000 */
[----:B------:R-:W-:Y:S01]  /*13b0*/  UMOV UR5, 0x400 ;  /* 0x0000040000057882 */ /* 0x000fe20000000000 */
[----:B------:R-:W-:Y:S01]  /*13c0*/  USHF.L.U32 UR9, UR22, 0x2, URZ ;  /* 0x0000000216097899 */ /* 0x000fe200080006ff */
[----:B------:R-:W-:Y:S01]  /*13d0*/  SHF.L.U64.HI R4, R7, 0x2, R8 ;  /* 0x0000000207047819 */ /* 0x000fe20000010208 */
[----:B------:R-:W3:Y:S01]  /*13e0*/  LDC R11, c[0x0][0x384] ;  /* 0x0000e100ff0b7b82 */ /* 0x000ee20000000800 */
[----:B------:R-:W-:Y:S01]  /*13f0*/  UIADD3 UR5, UPT, UPT, UR5, 0x80, URZ ;  /* 0x0000008005057890 */ /* 0x000fe2000fffe0ff */
[----:B------:R-:W-:Y:S01]  /*1400*/  LOP3.LUT R9, R9, 0x3, RZ, 0xc0, !PT ;  /* 0x0000000309097812 */ /* 0x000fe200078ec0ff */
[----:B------:R-:W-:Y:S01]  /*1410*/  IMAD R10, R0, UR11, RZ ;  /* 0x0000000b000a7c24 */ /* 0x000fe2000f8e02ff */
[----:B------:R-:W-:-:S02]  /*1420*/  LEA R7, P1, R2, UR9, 0x2 ;  /* 0x0000000902077c11 */ /* 0x000fc4000f8210ff */
[----:B------:R-:W-:Y:S01]  /*1430*/  IADD3 R9, P3, PT, RZ, -R9, RZ ;  /* 0x80000009ff097210 */ /* 0x000fe20007f7e0ff */
[----:B------:R-:W-:Y:S01]  /*1440*/  IMAD R14, R10, UR10, RZ ;  /* 0x0000000a0a0e7c24 */ /* 0x000fe2000f8e02ff */
[----:B------:R-:W-:Y:S02]  /*1450*/  LEA.HI.X R13, R2, R4, R3, 0x2, P1 ;  /* 0x00000004020d7211 */ /* 0x000fe400008f1403 */
[----:B--2---:R-:W-:-:S04]  /*1460*/  IADD3 R12, P1, P2, R7, UR14, R6 ;  /* 0x0000000e070c7c10 */ /* 0x004fc8000fa3e006 */
[----:B------:R-:W-:Y:S01]  /*1470*/  IADD3.X R13, PT, PT, R13, UR15, R16, P1, P2 ;  /* 0x0000000f0d0d7c10 */ /* 0x000fe20008fe4410 */
[----:B-1----:R-:W-:-:S06]  /*1480*/  ULEA UR5, UR8, UR5, 0x18 ;  /* 0x0000000508057291 */ /* 0x002fcc000f8ec0ff */
[----:B------:R-:W-:-:S05]  /*1490*/  IADD3 R4, PT, PT, R6, UR5, RZ ;  /* 0x0000000506047c10 */ /* 0x000fca000fffe0ff */
[----:B---3--:R-:W-:Y:S02]  /*14a0*/  IMAD R7, R11, 0x200, R4 ;  /* 0x000002000b077824 */ /* 0x008fe400078e0204 */
[----:B------:R-:W-:Y:S02]  /*14b0*/  IMAD.X R4, RZ, RZ, -0x1, P3 ;  /* 0xffffffffff047424 */ /* 0x000fe400018e06ff */
[----:B------:R-:W-:-:S07]  /*14c0*/  IMAD R7, R2, 0x4, R7 ;  /* 0x0000000402077824 */ /* 0x000fce00078e0207 */
.L_x_48:
[----:B------:R-:W-:Y:S01]  /*14d0*/  IADD3 R9, P1, PT, R9, 0x1, RZ ;  /* 0x0000000109097810 */ /* 0x000fe20007f3e0ff */
[----:B------:R-:W-:Y:S01]  /*14e0*/  IMAD.MOV.U32 R10, RZ, RZ, R12 ;  /* 0x000000ffff0a7224 */ /* 0x000fe200078e000c */
[C---:B------:R-:W-:Y:S01]  /*14f0*/  IADD3 R2, P2, PT, R5.reuse, R2, RZ ;  /* 0x0000000205027210 */ /* 0x040fe20007f5e0ff */
[----:B------:R-:W-:Y:S01]  /*1500*/  IMAD.MOV.U32 R11, RZ, RZ, R13 ;  /* 0x000000ffff0b7224 */ /* 0x000fe200078e000d */
[----:B------:R-:W-:Y:S01]  /*1510*/  LEA R12, P3, R5, R12, 0x2 ;  /* 0x0000000c050c7211 */ /* 0x000fe200078610ff */
[----:B------:R-:W-:Y:S01]  /*1520*/  IMAD.X R4, RZ, RZ, R4, P1 ;  /* 0x000000ffff047224 */ /* 0x000fe200008e0604 */
[----:B------:R-:W-:Y:S02]  /*1530*/  ISETP.NE.U32.AND P1, PT, R9, RZ, PT ;  /* 0x000000ff0900720c */ /* 0x000fe40003f25070 */
[----:B------:R-:W-:Y:S01]  /*1540*/  @!PT LDS RZ, [RZ] ;  /* 0x00000000fffff984 */ /* 0x000fe20000000800 */
[----:B------:R-:W-:Y:S01]  /*1550*/  @!PT LDS RZ, [RZ] ;  /* 0x00000000fffff984 */ /* 0x000fe20000000800 */
[----:B------:R-:W-:Y:S01]  /*1560*/  @!PT LDS RZ, [RZ] ;  /* 0x00000000fffff984 */ /* 0x000fe20000000800 */
[----:B------:R1:W-:Y:S01]  /*1570*/  LDGSTS.E [R7+0x80], desc[UR20][R10.64] ;  /* 0x000800000a077fae */ /* 0x0003e2000b9a1014 */
[----:B------:R-:W-:Y:S02]  /*1580*/  IADD3.X R3, PT, PT, RZ, R3, RZ, P2, !PT ;  /* 0x00000003ff037210 */ /* 0x000fe400017fe4ff */
[----:B------:R-:W-:-:S02]  /*1590*/  ISETP.NE.AND.EX P1, PT, R4, RZ, PT, P1 ;  /* 0x000000ff0400720c */ /* 0x000fc40003f25310 */
[----:B------:R-:W-:Y:S01]  /*15a0*/  LEA.HI.X R13, R5, R13, RZ, 0x2, P3 ;  /* 0x0000000d050d7211 */ /* 0x000fe200018f14ff */
[----:B-1----:R-:W-:-:S10]  /*15b0*/  IMAD R7, R14, 0x4, R7 ;  /* 0x000000040e077824 */ /* 0x002fd400078e0207 */
[----:B------:R-:W-:Y:S05]  /*15c0*/  @P1 BRA `(.L_x_48) ;  /* 0xfffffffc00c01947 */ /* 0x000fea000383ffff */
.L_x_47:
[----:B------:R-:W-:Y:S05]  /*15d0*/  BSYNC.RECONVERGENT B1 ;  /* 0x0000000000017941 */ /* 0x000fea0003800200 */
.L_x_46:
[----:B------:R-:W-:Y:S05]  /*15e0*/  @!P0 BRA `(.L_x_42) ;  /* 0x0000000000f08947 */ /* 0x000fea0003800000 */
[----:B------:R-:W1:Y:S01]  /*15f0*/  S2UR UR8, SR_CgaCtaId ;  /* 0x00000000000879c3 */ /* 0x000e620000008800 */
[----:B------:R-:W2:Y:S01]  /*1600*/  LDCU.64 UR14, c[0x0][0x3a8] ;  /* 0x00007500ff0e77ac */ /* 0x000ea20008000a00 */
[----:B------:R-:W-:Y:S01]  /*1610*/  IMAD.U32 R9, RZ, RZ, UR22 ;  /* 0x00000016ff097e24 */ /* 0x000fe2000f8e00ff */
[----:B------:R-:W-:Y:S01]  /*1620*/  SHF.R.U32.HI R20, RZ, 0x1e, R5 ;  /* 0x0000001eff147819 */ /* 0x000fe20000011605 */
[----:B------:R-:W-:Y:S01]  /*1630*/  IMAD R22, R0, UR11, RZ ;  /* 0x0000000b00167c24 */ /* 0x000fe2000f8e02ff */
[----:B------:R-:W-:Y:S01]  /*1640*/  UMOV UR5, 0x400 ;  /* 0x0000040000057882 */ /* 0x000fe20000000000 */
[----:B------:R-:W-:Y:S01]  /*1650*/  IMAD.SHL.U32 R17, R5, 0x4, RZ ;  /* 0x0000000405117824 */ /* 0x000fe200078e00ff */
[----:B------:R-:W-:Y:S01]  /*1660*/  UIADD3 UR5, UPT, UPT, UR5, 0x80, URZ ;  /* 0x0000008005057890 */ /* 0x000fe2000fffe0ff */
[----:B------:R-:W3:Y:S01]  /*1670*/  LDC R7, c[0x0][0x384] ;  /* 0x0000e100ff077b82 */ /* 0x000ee20000000800 */
[----:B------:R-:W-:Y:S01]  /*1680*/  SHF.L.U64.HI R18, R9, 0x2, R8 ;  /* 0x0000000209127819 */ /* 0x000fe20000010208 */
[----:B------:R-:W-:Y:S01]  /*1690*/  IMAD R22, R22, UR10, RZ ;  /* 0x0000000a16167c24 */ /* 0x000fe2000f8e02ff */
[----:B--2---:R-:W-:-:S04]  /*16a0*/  IADD3 R4, P0, PT, R6, UR14, RZ ;  /* 0x0000000e06047c10 */ /* 0x004fc8000ff1e0ff */
[----:B------:R-:W-:Y:S01]  /*16b0*/  IADD3.X R16, PT, PT, R16, UR15, RZ, P0, !PT ;  /* 0x0000000f10107c10 */ /* 0x000fe200087fe4ff */
[----:B-1----:R-:W-:Y:S02]  /*16c0*/  ULEA UR5, UR8, UR5, 0x18 ;  /* 0x0000000508057291 */ /* 0x002fe4000f8ec0ff */
[----:B------:R-:W-:-:S04]  /*16d0*/  USHF.L.U32 UR8, UR22, 0x2, URZ ;  /* 0x0000000216087899 */ /* 0x000fc800080006ff */
[----:B------:R-:W-:Y:S01]  /*16e0*/  VIADD R6, R6, UR5 ;  /* 0x0000000506067c36 */ /* 0x000fe20008000000 */
[----:B------:R-:W-:-:S03]  /*16f0*/  UMOV UR5, URZ ;  /* 0x000000ff00057c82 */ /* 0x000fc60008000000 */
[----:B---3--:R-:W-:Y:S01]  /*1700*/  IMAD R23, R7, 0x200, R6 ;  /* 0x0000020007177824 */ /* 0x008fe200078e0206 */
[----:B------:R-:W-:-:S03]  /*1710*/  IADD3 R6, P0, PT, R2, UR22, RZ ;  /* 0x0000001602067c10 */ /* 0x000fc6000ff1e0ff */
[----:B------:R-:W-:Y:S02]  /*1720*/  IMAD R23, R2, 0x4, R23 ;  /* 0x0000000402177824 */ /* 0x000fe400078e0217 */
[----:B------:R-:W-:Y:S01]  /*1730*/  IMAD.X R7, R8, 0x1, R3, P0 ;  /* 0x0000000108077824 */ /* 0x000fe200000e0603 */
[----:B------:R-:W-:Y:S01]  /*1740*/  LEA R0, P0, R2, UR8, 0x2 ;  /* 0x0000000802007c11 */ /* 0x000fe2000f8010ff */
[C-C-:B------:R-:W-:Y:S02]  /*1750*/  IMAD R25, R22.reuse, 0x4, R23.reuse ;  /* 0x0000000416197824 */ /* 0x140fe400078e0217 */
[----:B------:R-:W-:Y:S01]  /*1760*/  IMAD R27, R22, 0x8, R23 ;  /* 0x00000008161b7824 */ /* 0x000fe200078e0217 */
[----:B------:R-:W-:Y:S01]  /*1770*/  SHF.L.U64.HI R7, R6, 0x2, R7 ;  /* 0x0000000206077819 */ /* 0x000fe20000010207 */
[----:B------:R-:W-:Y:S01]  /*1780*/  IMAD R29, R22, 0xc, R23 ;  /* 0x0000000c161d7824 */ /* 0x000fe200078e0217 */
[----:B------:R-:W-:Y:S02]  /*1790*/  SHF.L.U32 R6, R6, 0x2, RZ ;  /* 0x0000000206067819 */ /* 0x000fe400000006ff */
[----:B------:R-:W-:-:S02]  /*17a0*/  LEA.HI.X R18, R2, R18, R3, 0x2, P0 ;  /* 0x0000001202127211 */ /* 0x000fc400000f1403 */
[-C--:B------:R-:W-:Y:S01]  /*17b0*/  IADD3 R21, P0, PT, R17, R0.reuse, RZ ;  /* 0x0000000011157210 */ /* 0x080fe20007f1e0ff */
[C---:B------:R-:W-:Y:S01]  /*17c0*/  IMAD.WIDE.U32 R6, R5.reuse, 0xc, R6 ;  /* 0x0000000c05067825 */ /* 0x040fe200078e0006 */
[----:B------:R-:W-:-:S03]  /*17d0*/  LEA R19, P1, R5, R0, 0x3 ;  /* 0x0000000005137211 */ /* 0x000fc600078218ff */
[----:B------:R-:W-:Y:S01]  /*17e0*/  IMAD.X R24, R20, 0x1, R18, P0 ;  /* 0x0000000114187824 */ /* 0x000fe200000e0612 */
[----:B------:R-:W-:Y:S01]  /*17f0*/  LEA.HI.X R26, R5, R18, RZ, 0x3, P1 ;  /* 0x00000012051a7211 */ /* 0x000fe200008f1cff */
[----:B------:R-:W-:-:S08]  /*1800*/  VIADD R28, R7, UR5 ;  /* 0x00000005071c7c36 */ /* 0x000fd00008000000 */
.L_x_49:
[C---:B------:R-:W-:Y:S02]  /*1810*/  IADD3 R12, P0, PT, R4.reuse, R0, RZ ;  /* 0x00000000040c7210 */ /* 0x040fe40007f1e0ff */
[----:B------:R-:W-:-:S03]  /*1820*/  IADD3 R8, P1, PT, R4, R21, RZ ;  /* 0x0000001504087210 */ /* 0x000fc60007f3e0ff */
[----:B------:R-:W-:Y:S01]  /*1830*/  IMAD.X R13, R16, 0x1, R18, P0 ;  /* 0x00000001100d7824 */ /* 0x000fe200000e0612 */
[----:B------:R-:W-:Y:S02]  /*1840*/  IADD3 R10, P0, PT, R4, R19, RZ ;  /* 0x00000013040a7210 */ /* 0x000fe40007f1e0ff */
[----:B------:R-:W-:Y:S02]  /*1850*/  IADD3.X R9, PT, PT, R16, R24, RZ, P1, !PT ;  /* 0x0000001810097210 */ /* 0x000fe40000ffe4ff */
[----:B------:R-:W-:Y:S01]  /*1860*/  IADD3 R14, P1, PT, R4, R6, RZ ;  /* 0x00000006040e7210 */ /* 0x000fe20007f3e0ff */
[C---:B------:R-:W-:Y:S01]  /*1870*/  IMAD.X R11, R16.reuse, 0x1, R26, P0 ;  /* 0x00000001100b7824 */ /* 0x040fe200000e061a */
[----:B------:R-:W-:Y:S01]  /*1880*/  IADD3 R2, P0, PT, R17, R2, RZ ;  /* 0x0000000211027210 */ /* 0x000fe20007f1e0ff */
[----:B------:R-:W-:Y:S01]  /*1890*/  @!PT LDS RZ, [RZ] ;  /* 0x00000000fffff984 */ /* 0x000fe20000000800 */
[----:B------:R-:W-:Y:S01]  /*18a0*/  @!PT LDS RZ, [RZ] ;  /* 0x00000000fffff984 */ /* 0x000fe20000000800 */
[----:B------:R-:W-:Y:S01]  /*18b0*/  @!PT LDS RZ, [RZ] ;  /* 0x00000000fffff984 */ /* 0x000fe20000000800 */
[----:B------:R1:W-:Y:S02]  /*18c0*/  LDGSTS.E [R23+0x80], desc[UR20][R12.64] ;  /* 0x000800000c177fae */ /* 0x0003e4000b9a1014 */
[----:B------:R-:W-:Y:S01]  /*18d0*/  IMAD.X R15, R16, 0x1, R28, P1 ;  /* 0x00000001100f7824 */ /* 0x000fe200008e061c */
[C---:B------:R-:W-:Y:S01]  /*18e0*/  LEA R4, P1, R5.reuse, R4, 0x4 ;  /* 0x0000000405047211 */ /* 0x040fe200078220ff */
[----:B------:R-:W-:Y:S01]  /*18f0*/  IMAD.X R3, R20, 0x1, R3, P0 ;  /* 0x0000000114037824 */ /* 0x000fe200000e0603 */
[----:B------:R-:W-:Y:S01]  /*1900*/  ISETP.GE.U32.AND P0, PT, R2, UR7, PT ;  /* 0x0000000702007c0c */ /* 0x000fe2000bf06070 */
[----:B------:R2:W-:Y:S01]  /*1910*/  LDGSTS.E [R25+0x80], desc[UR20][R8.64] ;  /* 0x0008000008197fae */ /* 0x0005e2000b9a1014 */
[----:B------:R-:W-:-:S02]  /*1920*/  LEA.HI.X R16, R5, R16, RZ, 0x4, P1 ;  /* 0x0000001005107211 */ /* 0x000fc400008f24ff */
[----:B------:R-:W-:Y:S01]  /*1930*/  ISETP.GE.U32.AND.EX P0, PT, R3, UR13, PT, P0 ;  /* 0x0000000d03007c0c */ /* 0x000fe2000bf06100 */
[----:B------:R3:W-:Y:S01]  /*1940*/  LDGSTS.E [R27+0x80], desc[UR20][R10.64] ;  /* 0x000800000a1b7fae */ /* 0x0007e2000b9a1014 */
[----:B-1----:R-:W-:-:S03]  /*1950*/  IMAD R23, R22, 0x10, R23 ;  /* 0x0000001016177824 */ /* 0x002fc600078e0217 */
[----:B------:R1:W-:Y:S01]  /*1960*/  LDGSTS.E [R29+0x80], desc[UR20][R14.64] ;  /* 0x000800000e1d7fae */ /* 0x0003e2000b9a1014 */
[C---:B--2---:R-:W-:Y:S02]  /*1970*/  IMAD R25, R22.reuse, 0x10, R25 ;  /* 0x0000001016197824 */ /* 0x044fe400078e0219 */
[C---:B---3--:R-:W-:Y:S01]  /*1980*/  IMAD R27, R22.reuse, 0x10, R27 ;  /* 0x00000010161b7824 */ /* 0x048fe200078e021b */
[----:B-1----:R-:W-:-:S04]  /*1990*/  LEA R29, R22, R29, 0x4 ;  /* 0x0000001d161d7211 */ /* 0x002fc800078e20ff */
[----:B------:R-:W-:Y:S05]  /*19a0*/  @!P0 BRA `(.L_x_49) ;  /* 0xfffffffc00988947 */ /* 0x000fea000383ffff */
.L_x_42:
[----:B------:R-:W-:Y:S05]  /*19b0*/  BSYNC.RECONVERGENT B0 ;  /* 0x0000000000007941 */ /* 0x000fea0003800200 */
.L_x_41:
[----:B------:R-:W0:Y:S01]  /*19c0*/  LDGDEPBAR ;  /* 0x00000000000079af */ /* 0x000e220000000000 */
[----:B------:R-:W-:-:S04]  /*19d0*/  DEPBAR.LE SB0, 0x0 ;  /* 0x000080000000791a */ /* 0x000fc80000000000 */
[----:B------:R-:W-:Y:S06]  /*19e0*/  BAR.SYNC.DEFER_BLOCKING 0x0 ;  /* 0x0000000000007b1d */ /* 0x000fec0000010000 */
.L_x_31:
[----:B------:R-:W-:-:S09]  /*19f0*/  UISETP.GT.AND UP0, UPT, UR24, UR6, UPT ;  /* 0x000000061800728c */ /* 0x000fd2000bf04270 */
[----:B------:R-:W-:Y:S05]  /*1a00*/  BRA.U UP0, `(.L_x_50) ;  /* 0x0000000100807547 */ /* 0x000fea000b800000 */
[----:B------:R-:W1:Y:S02]  /*1a10*/  LDC R3, c[0x0][0x384] ;  /* 0x0000e100ff037b82 */ /* 0x000e640000000800 */
[----:B-1----:R-:W-:-:S13]  /*1a20*/  ISETP.GE.AND P0, PT, R3, 0x1, PT ;  /* 0x000000010300780c */ /* 0x002fda0003f06270 */
[----:B------:R-:W-:Y:S05]  /*1a30*/  @!P0 EXIT ;  /* 0x000000000000894d */ /* 0x000fea0003800000 */
[----:B------:R-:W1:Y:S01]  /*1a40*/  S2R R7, SR_CgaCtaId ;  /* 0x0000000000077919 */ /* 0x000e620000008800 */
[----:B------:R-:W2:Y:S01]  /*1a50*/  LDC R0, c[0x0][0x3b0] ;  /* 0x0000ec00ff007b82 */ /* 0x000ea20000000800 */
[----:B------:R-:W3:Y:S01]  /*1a60*/  LDCU UR6, c[0x0][0x3a0] ;  /* 0x00007400ff0677ac */ /* 0x000ee20008000800 */
[----:B------:R-:W-:Y:S01]  /*1a70*/  MOV R2, 0x400 ;  /* 0x0000040000027802 */ /* 0x000fe20000000f00 */
[----:B------:R-:W4:Y:S01]  /*1a80*/  S2R R5, SR_TID.X ;  /* 0x0000000000057919 */ /* 0x000f220000002100 */
[----:B------:R-:W5:Y:S03]  /*1a90*/  LDCU.64 UR4, c[0x0][0x390] ;  /* 0x00007200ff0477ac */ /* 0x000f660008000a00 */
[----:B------:R-:W-:Y:S01]  /*1aa0*/  VIADD R2, R2, 0x80 ;  /* 0x0000008002027836 */ /* 0x000fe20000000000 */
[----:B-----5:R-:W-:Y:S01]  /*1ab0*/  UIMAD.WIDE UR4, UR22, 0x4, UR4 ;  /* 0x00000004160478a5 */ /* 0x020fe2000f8e0204 */
[----:B--2---:R-:W-:-:S03]  /*1ac0*/  IMAD R0, R3, 0x200, R0 ;  /* 0x0000020003007824 */ /* 0x004fc600078e0200 */
[----:B-1----:R-:W-:Y:S01]  /*1ad0*/  LEA R7, R7, R2, 0x18 ;  /* 0x0000000207077211 */ /* 0x002fe200078ec0ff */
[C---:B----4-:R-:W-:Y:S01]  /*1ae0*/  IMAD R0, R5.reuse, 0x4, R0 ;  /* 0x0000000405007824 */ /* 0x050fe200078e0200 */
[----:B---3--:R-:W-:-:S04]  /*1af0*/  LEA R2, R5, UR6, 0x2 ;  /* 0x0000000605027c11 */ /* 0x008fc8000f8e10ff */
[----:B------:R-:W-:Y:S01]  /*1b00*/  IADD3 R4, PT, PT, R0, 0x80, R7 ;  /* 0x0000008000047810 */ /* 0x000fe20007ffe007 */
[----:B------:R-:W-:Y:S02]  /*1b10*/  IMAD.IADD R6, R7, 0x1, R2 ;  /* 0x0000000107067824 */ /* 0x000fe400078e0202 */
[----:B------:R-:W-:-:S07]  /*1b20*/  IMAD.MOV R0, RZ, RZ, -R3 ;  /* 0x000000ffff007224 */ /* 0x000fce00078e0a03 */
.L_x_51:
[----:B-1----:R-:W-:Y:S01]  /*1b30*/  LDS R7, [R6] ;  /* 0x0000000006077984 */ /* 0x002fe20000000800 */
[----:B------:R-:W-:Y:S01]  /*1b40*/  VIADD R0, R0, 0x1 ;  /* 0x0000000100007836 */ /* 0x000fe20000000000 */
[----:B------:R-:W-:Y:S01]  /*1b50*/  MOV R3, UR5 ;  /* 0x0000000500037c02 */ /* 0x000fe20008000f00 */
[----:B------:R-:W-:Y:S01]  /*1b60*/  IMAD.U32 R2, RZ, RZ, UR4 ;  /* 0x00000004ff027e24 */ /* 0x000fe2000f8e00ff */
[----:B------:R-:W1:Y:S02]  /*1b70*/  LDS R8, [R4] ;  /* 0x0000000004087984 */ /* 0x000e640000000800 */
        /* <DEDUP_REMOVED lines=9> */
.L_x_50:
        /* <DEDUP_REMOVED lines=10> */
[----:B----4-:R-:W-:Y:S01]  /*1cb0*/  UIMAD.WIDE UR4, UR22, 0x4, UR4 ;  /* 0x00000004160478a5 */ /* 0x010fe2000f8e0204 */
[----:B--2---:R-:W-:-:S02]  /*1cc0*/  IMAD R2, R0, 0x200, R3 ;  /* 0x0000020000027824 */ /* 0x004fc400078e0203 */
[----:B------:R-:W-:Y:S01]  /*1cd0*/  IMAD.MOV R0, RZ, RZ, -R0 ;  /* 0x000000ffff007224 */ /* 0x000fe200078e0a00 */
[----:B-1----:R-:W-:Y:S02]  /*1ce0*/  LEA R7, R7, R4, 0x18 ;  /* 0x0000000407077211 */ /* 0x002fe400078ec0ff */
[C---:B---3--:R-:W-:Y:S02]  /*1cf0*/  LEA R6, R5.reuse, UR6, 0x2 ;  /* 0x0000000605067c11 */ /* 0x048fe4000f8e10ff */
[----:B------:R-:W-:-:S03]  /*1d00*/  LEA R2, R5, R2, 0x2 ;  /* 0x0000000205027211 */ /* 0x000fc600078e10ff */
[----:B------:R-:W-:Y:S01]  /*1d10*/  IMAD.IADD R6, R7, 0x1, R6 ;  /* 0x0000000107067824 */ /* 0x000fe200078e0206 */
[----:B------:R-:W-:-:S07]  /*1d20*/  IADD3 R4, PT, PT, R2, 0x80, R7 ;  /* 0x0000008002047810 */ /* 0x000fce0007ffe007 */
.L_x_52:
[----:B------:R-:W-:Y:S01]  /*1d30*/  ISETP.GE.AND P0, PT, R5, UR23, PT ;  /* 0x0000001705007c0c */ /* 0x000fe2000bf06270 */
[----:B------:R-:W-:Y:S02]  /*1d40*/  IMAD.U32 R2, RZ, RZ, UR4 ;  /* 0x00000004ff027e24 */ /* 0x000fe4000f8e00ff */
[----:B------:R-:W-:Y:S02]  /*1d50*/  IMAD.U32 R3, RZ, RZ, UR5 ;  /* 0x00000005ff037e24 */ /* 0x000fe4000f8e00ff */
[----:B------:R-:W-:-:S08]  /*1d60*/  VIADD R0, R0, 0x1 ;  /* 0x0000000100007836 */ /* 0x000fd00000000000 */
[----:B------:R1:W-:Y:S01]  /*1d70*/  @!P0 LDS R7, [R6] ;  /* 0x0000000006078984 */ /* 0x0003e20000000800 */
[----:B------:R-:W-:-:S03]  /*1d80*/  @!P0 IMAD.WIDE R2, R5, 0x4, R2 ;  /* 0x0000000405028825 */ /* 0x000fc600078e0202 */
[----:B------:R2:W3:Y:S01]  /*1d90*/  @!P0 LDS R8, [R4] ;  /* 0x0000000004088984 */ /* 0x0004e20000000800 */
[----:B------:R-:W-:Y:S01]  /*1da0*/  VIADD R5, R5, 0x80 ;  /* 0x0000008005057836 */ /* 0x000fe20000000000 */
[----:B-1----:R-:W-:Y:S01]  /*1db0*/  IADD3 R6, PT, PT, R6, 0x200, RZ ;  /* 0x0000020006067810 */ /* 0x002fe20007ffe0ff */
[----:B--2---:R-:W-:Y:S01]  /*1dc0*/  VIADD R4, R4, 0x200 ;  /* 0x0000020004047836 */ /* 0x004fe20000000000 */
[----:B---3--:R-:W-:-:S05]  /*1dd0*/  @!P0 LOP3.LUT R7, R8, R7, RZ, 0xc0, !PT ;  /* 0x0000000708078212 */ /* 0x008fca00078ec0ff */
[----:B------:R1:W-:Y:S01]  /*1de0*/  @!P0 STG.E desc[UR20][R2.64], R7 ;  /* 0x0000000702008986 */ /* 0x0003e2000c101914 */
[----:B------:R-:W-:-:S13]  /*1df0*/  ISETP.NE.AND P0, PT, R0, RZ, PT ;  /* 0x000000ff0000720c */ /* 0x000fda0003f05270 */
[----:B-1----:R-:W-:Y:S05]  /*1e00*/  @P0 BRA `(.L_x_52) ;  /* 0xfffffffc00c80947 */ /* 0x002fea000383ffff */
[----:B------:R-:W-:Y:S05]  /*1e10*/  EXIT ;  /* 0x000000000000794d */ /* 0x000fea0003800000 */
        .weak           $__internal_1_$__cuda_sm20_div_u64
        .type           $__internal_1_$__cuda_sm20_div_u64,@function
        .size           $__internal_1_$__cuda_sm20_div_u64,(.L_x_56 - $__internal_1_$__cuda_sm20_div_u64)
$__internal_1_$__cuda_sm20_div_u64:
[----:B------:R-:W-:Y:S02]  /*1e20*/  IMAD.U32 R15, RZ, RZ, UR4 ;  /* 0x00000004ff0f7e24 */ /* 0x000fe4000f8e00ff */
[----:B------:R-:W-:-:S04]  /*1e30*/  IMAD.MOV.U32 R14, RZ, RZ, R5 ;  /* 0x000000ffff0e7224 */ /* 0x000fc800078e0005 */
        /* <DEDUP_REMOVED lines=14> */
[----:B------:R-:W-:-:S04]  /*1f20*/  IMAD.HI.U32 R12, P1, R7, R17, R12 ;  /* 0x00000011070c7227 */ /* 0x000fc8000782000c */
[----:B------:R-:W-:Y:S01]  /*1f30*/  IMAD.X R11, R11, 0x1, R7, P0 ;  /* 0x000000010b0b7824 */ /* 0x000fe200000e0607 */
[----:B------:R-:W-:-:S04]  /*1f40*/  IADD3 R13, P2, PT, R15, R12, RZ ;  /* 0x0000000c0f0d7210 */ /* 0x000fc80007f5e0ff */
[----:B------:R-:W-:Y:S01]  /*1f50*/  IADD3.X R11, PT, PT, RZ, RZ, R11, P2, P1 ;  /* 0x000000ffff0b7210 */ /* 0x000fe200017e240b */
[----:B------:R-:W-:-:S04]  /*1f60*/  IMAD.WIDE.U32 R6, R13, R5, RZ ;  /* 0x000000050d067225 */ /* 0x000fc800078e00ff */
        /* <DEDUP_REMOVED lines=20> */
[----:B------:R-:W-:-:S03]  /*20b0*/  IMAD.WIDE.U32 R6, R12, R5, RZ ;  /* 0x000000050c067225 */ /* 0x000fc600078e00ff */
[----:B------:R-:W-:Y:S01]  /*20c0*/  IADD3.X R14, PT, PT, RZ, R11, RZ, P1, !PT ;  /* 0x0000000bff0e7210 */ /* 0x000fe20000ffe4ff */
[----:B------:R-:W-:Y:S01]  /*20d0*/  IMAD R7, R12, UR4, R7 ;  /* 0x000000040c077c24 */ /* 0x000fe2000f8e0207 */
[----:B------:R-:W-:Y:S02]  /*20e0*/  IADD3 R16, P1, PT, -R6, R9, RZ ;  /* 0x0000000906107210 */ /* 0x000fe40007f3e1ff */
[----:B------:R-:W-:Y:S01]  /*20f0*/  IADD3 R9, P2, PT, R12, 0x1, RZ ;  /* 0x000000010c097810 */ /* 0x000fe20007f5e0ff */
[-C--:B------:R-:W-:Y:S01]  /*2100*/  IMAD R7, R14, R5.reuse, R7 ;  /* 0x000000050e077224 */ /* 0x080fe200078e0207 */
[----:B------:R-:W-:-:S03]  /*2110*/  ISETP.GE.U32.AND P0, PT, R16, R5, PT ;  /* 0x000000051000720c */ /* 0x000fc60003f06070 */
[----:B------:R-:W-:Y:S01]  /*2120*/  IMAD.X R11, R10, 0x1, ~R7, P1 ;  /* 0x000000010a0b7824 */ /* 0x000fe200008e0e07 */
[----:B------:R-:W-:Y:S01]  /*2130*/  IADD3 R6, P1, PT, -R5, R16, RZ ;  /* 0x0000001005067210 */ /* 0x000fe20007f3e1ff */
[----:B------:R-:W-:-:S03]  /*2140*/  IMAD.X R7, RZ, RZ, R14, P2 ;  /* 0x000000ffff077224 */ /* 0x000fc600010e060e */
[C---:B------:R-:W-:Y:S02]  /*2150*/  ISETP.GE.U32.AND.EX P0, PT, R11.reuse, UR4, PT, P0 ;  /* 0x000000040b007c0c */ /* 0x040fe4000bf06100 */
[----:B------:R-:W-:Y:S02]  /*2160*/  IADD3.X R10, PT, PT, R11, ~UR4, RZ, P1, !PT ;  /* 0x800000040b0a7c10 */ /* 0x000fe40008ffe4ff */
[----:B------:R-:W-:Y:S02]  /*2170*/  SEL R6, R6, R16, P0 ;  /* 0x0000001006067207 */ /* 0x000fe40000000000 */
[----:B------:R-:W-:Y:S02]  /*2180*/  SEL R9, R9, R12, P0 ;  /* 0x0000000c09097207 */ /* 0x000fe40000000000 */
[----:B------:R-:W-:Y:S02]  /*2190*/  SEL R10, R10, R11, P0 ;  /* 0x0000000b0a0a7207 */ /* 0x000fe40000000000 */
[----:B------:R-:W-:-:S02]  /*21a0*/  SEL R14, R7, R14, P0 ;  /* 0x0000000e070e7207 */ /* 0x000fc40000000000 */
[----:B------:R-:W-:Y:S02]  /*21b0*/  ISETP.GE.U32.AND P0, PT, R6, R5, PT ;  /* 0x000000050600720c */ /* 0x000fe40003f06070 */
[----:B------:R-:W-:Y:S02]  /*21c0*/  IADD3 R6, P2, PT, R9, 0x1, RZ ;  /* 0x0000000109067810 */ /* 0x000fe40007f5e0ff */
[----:B------:R-:W-:Y:S02]  /*21d0*/  ISETP.GE.U32.AND.EX P0, PT, R10, UR4, PT, P0 ;  /* 0x000000040a007c0c */ /* 0x000fe4000bf06100 */
[----:B------:R-:W-:Y:S01]  /*21e0*/  ISETP.NE.U32.AND P1, PT, R5, RZ, PT ;  /* 0x000000ff0500720c */ /* 0x000fe20003f25070 */
[----:B------:R-:W-:Y:S01]  /*21f0*/  IMAD.X R7, RZ, RZ, R14, P2 ;  /* 0x000000ffff077224 */ /* 0x000fe200010e060e */
[----:B------:R-:W-:Y:S01]  /*2200*/  SEL R6, R6, R9, P0 ;  /* 0x0000000906067207 */ /* 0x000fe20000000000 */
[----:B------:R-:W-:Y:S01]  /*2210*/  IMAD.MOV.U32 R9, RZ, RZ, 0x0 ;  /* 0x00000000ff097424 */ /* 0x000fe200078e00ff */
[----:B------:R-:W-:-:S02]  /*2220*/  ISETP.NE.AND.EX P1, PT, RZ, UR4, PT, P1 ;  /* 0x00000004ff007c0c */ /* 0x000fc4000bf25310 */
[----:B------:R-:W-:Y:S02]  /*2230*/  SEL R7, R7, R14, P0 ;  /* 0x0000000e07077207 */ /* 0x000fe40000000000 */
[----:B------:R-:W-:Y:S02]  /*2240*/  SEL R6, R6, 0xffffffff, P1 ;  /* 0xffffffff06067807 */ /* 0x000fe40000800000 */
[----:B------:R-:W-:Y:S01]  /*2250*/  SEL R7, R7, 0xffffffff, P1 ;  /* 0xffffffff07077807 */ /* 0x000fe20000800000 */
[----:B------:R-:W-:Y:S06]  /*2260*/  RET.REL.NODEC R8 `(_ZN3cub18CUB_300001_SM_10006detail9transform16transform_kernelINS2_10policy_hubILb0EN4cuda3std3__45tupleIJN6thrust24THRUST_300001_SM_1000_NS6detail15normal_iteratorINSA_10device_ptrIiEEEESF_EEEE10policy1000EiNS7_7bit_andIiEESF_JPiSL_EEEvT0_iT1_T2_DpNS2_10kernel_argIT3_EE) ;  /* 0xffffffdc08647950 */ /* 0x000fec0003c3ffff */
.L_x_53:
        /* <DEDUP_REMOVED lines=9> */
.L_x_56:


//--------------------- .text._ZN3cub18CUB_300001_SM_10006detail11EmptyKernelIvEEvv --------------------------
	.section	.text._ZN3cub18CUB_300001_SM_10006detail11EmptyKernelIvEEvv,"ax",@progbits
	.align	128
        .global         _ZN3cub18CUB_300001_SM_10006detail11EmptyKernelIvEEvv
        .type           _ZN3cub18CUB_300001_SM_10006detail11EmptyKernelIvEEvv,@function
        .size           _ZN3cub18CUB_300001_SM_10006detail11EmptyKernelIvEEvv,(.L_x_59 - _ZN3cub18CUB_300001_SM_10006detail11EmptyKernelIvEEvv)
        .other          _ZN3cub18CUB_300001_SM_10006detail11EmptyKernelIvEEvv,@"STO_CUDA_ENTRY STV_DEFAULT"
_ZN3cub18CUB_300001_SM_10006detail11EmptyKernelIvEEvv:
.text._ZN3cub18CUB_300001_SM_10006detail11EmptyKernelIvEEvv:
[----:B------:R-:W-:Y:S01]  /*0000*/  LDC R1, c[0x0][0x37c] ;  /* 0x0000df00ff017b82 */ /* 0x000fe20000000800 */
[----:B------:R-:W-:Y:S05]  /*0010*/  EXIT ;  /* 0x000000000000794d */ /* 0x000fea0003800000 */
.L_x_54:
        /* <DEDUP_REMOVED lines=14> */
.L_x_59:


//--------------------- .nv.shared._ZN3cub18CUB_300001_SM_10006detail9transform16transform_kernelINS2_10policy_hubILb0EN4cuda3std3__45tupleIJN6thrust24THRUST_300001_SM_1000_NS6detail15normal_iteratorINSA_10device_ptrIiEEEESF_EEEE10policy1000ElNS7_7bit_andIiEESF_JPiSL_EEEvT0_iT1_T2_DpNS2_10kernel_argIT3_EE --------------------------
	.section	.nv.shared._ZN3cub18CUB_300001_SM_10006detail9transform16transform_kernelINS2_10policy_hubILb0EN4cuda3std3__45tupleIJN6thrust24THRUST_300001_SM_1000_NS6detail15normal_iteratorINSA_10device_ptrIiEEEESF_EEEE10policy1000ElNS7_7bit_andIiEESF_JPiSL_EEEvT0_iT1_T2_DpNS2_10kernel_argIT3_EE,"aw",@nobits
	.sectionflags	@""
	.align	128
.nv.shared._ZN3cub18CUB_300001_SM_10006detail9transform16transform_kernelINS2_10policy_hubILb0EN4cuda3std3__45tupleIJN6thrust24THRUST_300001_SM_1000_NS6detail15normal_iteratorINSA_10device_ptrIiEEEESF_EEEE10policy1000ElNS7_7bit_andIiEESF_JPiSL_EEEvT0_iT1_T2_DpNS2_10kernel_argIT3_EE:
	.zero		1152


//--------------------- .nv.shared.reserved.0     --------------------------
	.section	.nv.shared.reserved.0,"aw",@nobits
	.weak		__nv_reservedSMEM_offset_0_alias
	.size		__nv_reservedSMEM_offset_0_alias, 0, 64
	.other		__nv_reservedSMEM_offset_0_alias,@"STO_CUDA_RESERVED_SHARED STV_DEFAULT"
__nv_reservedSMEM_offset_0_alias:
	.zero		0
	.zero		64


//--------------------- .nv.global                --------------------------
	.section	.nv.global,"aw",@nobits
.nv.global:
	.type		_ZN30_INTERNAL_7f3d4db8_4_k_cu_main6thrust24THRUST_300001_SM_1000_NS12placeholders2_8E,@object
	.size		_ZN30_INTERNAL_7f3d4db8_4_k_cu_main6thrust24THRUST_300001_SM_1000_NS12placeholders2_8E,(_ZN30_INTERNAL_7f3d4db8_4_k_cu_main4cuda3std3__432_GLOBAL__N__7f3d4db8_4_k_cu_main6ignoreE - _ZN30_INTERNAL_7f3d4db8_4_k_cu_main6thrust24THRUST_300001_SM_1000_NS12placeholders2_8E)
_ZN30_INTERNAL_7f3d4db8_4_k_cu_main6thrust24THRUST_300001_SM_1000_NS12placeholders2_8E:
	.zero		1
	.type		_ZN30_INTERNAL_7f3d4db8_4_k_cu_main4cuda3std3__432_GLOBAL__N__7f3d4db8_4_k_cu_main6ignoreE,@object
	.size		_ZN30_INTERNAL_7f3d4db8_4_k_cu_main4cuda3std3__432_GLOBAL__N__7f3d4db8_4_k_cu_main6ignoreE,(_ZN30_INTERNAL_7f3d4db8_4_k_cu_main4cuda3std6ranges3__45__cpo4dataE - _ZN30_INTERNAL_7f3d4db8_4_k_cu_main4cuda3std3__432_GLOBAL__N__7f3d4db8_4_k_cu_main6ignoreE)
_ZN30_INTERNAL_7f3d4db8_4_k_cu_main4cuda3std3__432_GLOBAL__N__7f3d4db8_4_k_cu_main6ignoreE:
	.zero		1
	.type		_ZN30_INTERNAL_7f3d4db8_4_k_cu_main4cuda3std6ranges3__45__cpo4dataE,@object
	.size		_ZN30_INTERNAL_7f3d4db8_4_k_cu_main4cuda3std6ranges3__45__cpo4dataE,(_ZN30_INTERNAL_7f3d4db8_4_k_cu_main6thrust24THRUST_300001_SM_1000_NS6system3cpp3parE - _ZN30_INTERNAL_7f3d4db8_4_k_cu_main4cuda3std6ranges3__45__cpo4dataE)
_ZN30_INTERNAL_7f3d4db8_4_k_cu_main4cuda3std6ranges3__45__cpo4dataE:
	.zero		1
	.type		_ZN30_INTERNAL_7f3d4db8_4_k_cu_main6thrust24THRUST_300001_SM_1000_NS6system3cpp3parE,@object
	.size		_ZN30_INTERNAL_7f3d4db8_4_k_cu_main6thrust24THRUST_300001_SM_1000_NS6system3cpp3parE,(_ZN30_INTERNAL_7f3d4db8_4_k_cu_main4cuda3std3__45__cpo5beginE - _ZN30_INTERNAL_7f3d4db8_4_k_cu_main6thrust24THRUST_300001_SM_1000_NS6system3cpp3parE)
_ZN30_INTERNAL_7f3d4db8_4_k_cu_main6thrust24THRUST_300001_SM_1000_NS6system3cpp3parE:
	.zero		1
	.type		_ZN30_INTERNAL_7f3d4db8_4_k_cu_main4cuda3std3__45__cpo5beginE,@object
	.size		_ZN30_INTERNAL_7f3d4db8_4_k_cu_main4cuda3std3__45__cpo5beginE,(_ZN30_INTERNAL_7f3d4db8_4_k_cu_main4cuda3std6ranges3__45__cpo5beginE - _ZN30_INTERNAL_7f3d4db8_4_k_cu_main4cuda3std3__45__cpo5beginE)
_ZN30_INTERNAL_7f3d4db8_4_k_cu_main4cuda3std3__45__cpo5beginE:
	.zero		1
	.type		_ZN30_INTERNAL_7f3d4db8_4_k_cu_main4cuda3std6ranges3__45__cpo5beginE,@object
	.size		_ZN30_INTERNAL_7f3d4db8_4_k_cu_main4cuda3std6ranges3__45__cpo5beginE,(_ZN30_INTERNAL_7f3d4db8_4_k_cu_main6thrust24THRUST_300001_SM_1000_NS6deviceE - _ZN30_INTERNAL_7f3d4db8_4_k_cu_main4cuda3std6ranges3__45__cpo5beginE)
_ZN30_INTERNAL_7f3d4db8_4_k_cu_main4cuda3std6ranges3__45__cpo5beginE:
	.zero		1
	.type		_ZN30_INTERNAL_7f3d4db8_4_k_cu_main6thrust24THRUST_300001_SM_1000_NS6deviceE,@object
	.size		_ZN30_INTERNAL_7f3d4db8_4_k_cu_main6thrust24THRUST_300001_SM_1000_NS6deviceE,(_ZN30_INTERNAL_7f3d4db8_4_k_cu_main4cuda3std3__47nulloptE - _ZN30_INTERNAL_7f3d4db8_4_k_cu_main6thrust24THRUST_300001_SM_1000_NS6deviceE)
_ZN30_INTERNAL_7f3d4db8_4_k_cu_main6thrust24THRUST_300001_SM_1000_NS6deviceE:
	.zero		1
	.type		_ZN30_INTERNAL_7f3d4db8_4_k_cu_main4cuda3std3__47nulloptE,@object
	.size		_ZN30_INTERNAL_7f3d4db8_4_k_cu_main4cuda3std3__47nulloptE,(_ZN30_INTERNAL_7f3d4db8_4_k_cu_main4cuda3std6ranges3__45__cpo8distanceE - _ZN30_INTERNAL_7f3d4db8_4_k_cu_main4cuda3std3__47nulloptE)
_ZN30_INTERNAL_7f3d4db8_4_k_cu_main4cuda3std3__47nulloptE:
	.zero		1
	.type		_ZN30_INTERNAL_7f3d4db8_4_k_cu_main4cuda3std6ranges3__45__cpo8distanceE,@object
	.size		_ZN30_INTERNAL_7f3d4db8_4_k_cu_main4cuda3std6ranges3__45__cpo8distanceE,(_ZN30_INTERNAL_7f3d4db8_4_k_cu_main6thrust24THRUST_300001_SM_1000_NS12placeholders2_4E - _ZN30_INTERNAL_7f3d4db8_4_k_cu_main4cuda3std6ranges3__45__cpo8distanceE)
_ZN30_INTERNAL_7f3d4db8_4_k_cu_main4cuda3std6ranges3__45__cpo8distanceE:
	.zero		1
	.type		_ZN30_INTERNAL_7f3d4db8_4_k_cu_main6thrust24THRUST_300001_SM_1000_NS12placeholders2_4E,@object
	.size		_ZN30_INTERNAL_7f3d4db8_4_k_cu_main6thrust24THRUST_300001_SM_1000_NS12placeholders2_4E,(_ZN30_INTERNAL_7f3d4db8_4_k_cu_main4cuda3std3__45__cpo6rbeginE - _ZN30_INTERNAL_7f3d4db8_4_k_cu_main6thrust24THRUST_300001_SM_1000_NS12placeholders2_4E)
_ZN30_INTERNAL_7f3d4db8_4_k_cu_main6thrust24THRUST_300001_SM_1000_NS12placeholders2_4E:
	.zero		1
	.type		_ZN30_INTERNAL_7f3d4db8_4_k_cu_main4cuda3std3__45__cpo6rbeginE,@object
	.size		_ZN30_INTERNAL_7f3d4db8_4_k_cu_main4cuda3std3__45__cpo6rbeginE,(_ZN30_INTERNAL_7f3d4db8_4_k_cu_main4cuda3std6ranges3__45__cpo7advanceE - _ZN30_INTERNAL_7f3d4db8_4_k_cu_main4cuda3std3__45__cpo6rbeginE)
_ZN30_INTERNAL_7f3d4db8_4_k_cu_main4cuda3std3__45__cpo6rbeginE:
	.zero		1
	.type		_ZN30_INTERNAL_7f3d4db8_4_k_cu_main4cuda3std6ranges3__45__cpo7advanceE,@object
	.size		_ZN30_INTERNAL_7f3d4db8_4_k_cu_main4cuda3std6ranges3__45__cpo7advanceE,(_ZN30_INTERNAL_7f3d4db8_4_k_cu_main6thrust24THRUST_300001_SM_1000_NS12placeholders3_10E - _ZN30_INTERNAL_7f3d4db8_4_k_cu_main4cuda3std6ranges3__45__cpo7advanceE)
_ZN30_INTERNAL_7f3d4db8_4_k_cu_main4cuda3std6ranges3__45__cpo7advanceE:
	.zero		1
	.type		_ZN30_INTERNAL_7f3d4db8_4_k_cu_main6thrust24THRUST_300001_SM_1000_NS12placeholders3_10E,@object
	.size		_ZN30_INTERNAL_7f3d4db8_4_k_cu_main6thrust24THRUST_300001_SM_1000_NS12placeholders3_10E,(_ZN30_INTERNAL_7f3d4db8_4_k_cu_main4cuda3std3__48in_placeE - _ZN30_INTERNAL_7f3d4db8_4_k_cu_main6thrust24THRUST_300001_SM_1000_NS12placeholders3_10E)
_ZN30_INTERNAL_7f3d4db8_4_k_cu_main6thrust24THRUST_300001_SM_1000_NS12placeholders3_10E:
	.zero		1
	.type		_ZN30_INTERNAL_7f3d4db8_4_k_cu_main4cuda3std3__48in_placeE,@object
	.size		_ZN30_INTERNAL_7f3d4db8_4_k_cu_main4cuda3std3__48in_placeE,(_ZN30_INTERNAL_7f3d4db8_4_k_cu_main4cuda3std6ranges3__45__cpo4sizeE - _ZN30_INTERNAL_7f3d4db8_4_k_cu_main4cuda3std3__48in_placeE)
_ZN30_INTERNAL_7f3d4db8_4_k_cu_main4cuda3std3__48in_placeE:
	.zero		1
	.type		_ZN30_INTERNAL_7f3d4db8_4_k_cu_main4cuda3std6ranges3__45__cpo4sizeE,@object
	.size		_ZN30_INTERNAL_7f3d4db8_4_k_cu_main4cuda3std6ranges3__45__cpo4sizeE,(_ZN30_INTERNAL_7f3d4db8_4_k_cu_main6thrust24THRUST_300001_SM_1000_NS12placeholders2_2E - _ZN30_INTERNAL_7f3d4db8_4_k_cu_main4cuda3std6ranges3__45__cpo4sizeE)
_ZN30_INTERNAL_7f3d4db8_4_k_cu_main4cuda3std6ranges3__45__cpo4sizeE:
	.zero		1
	.type		_ZN30_INTERNAL_7f3d4db8_4_k_cu_main6thrust24THRUST_300001_SM_1000_NS12placeholders2_2E,@object
	.size		_ZN30_INTERNAL_7f3d4db8_4_k_cu_main6thrust24THRUST_300001_SM_1000_NS12placeholders2_2E,(_ZN30_INTERNAL_7f3d4db8_4_k_cu_main4cuda3std3__45__cpo6cbeginE - _ZN30_INTERNAL_7f3d4db8_4_k_cu_main6thrust24THRUST_300001_SM_1000_NS12placeholders2_2E)
_ZN30_INTERNAL_7f3d4db8_4_k_cu_main6thrust24THRUST_300001_SM_1000_NS12placeholders2_2E:
	.zero		1
	.type		_ZN30_INTERNAL_7f3d4db8_4_k_cu_main4cuda3std3__45__cpo6cbeginE,@object
	.size		_ZN30_INTERNAL_7f3d4db8_4_k_cu_main4cuda3std3__45__cpo6cbeginE,(_ZN30_INTERNAL_7f3d4db8_4_k_cu_main4cuda3std6ranges3__45__cpo6cbeginE - _ZN30_INTERNAL_7f3d4db8_4_k_cu_main4cuda3std3__45__cpo6cbeginE)
_ZN30_INTERNAL_7f3d4db8_4_k_cu_main4cuda3std3__45__cpo6cbeginE:
	.zero		1
	.type		_ZN30_INTERNAL_7f3d4db8_4_k_cu_main4cuda3std6ranges3__45__cpo6cbeginE,@object
	.size		_ZN30_INTERNAL_7f3d4db8_4_k_cu_main4cuda3std6ranges3__45__cpo6cbeginE,(_ZN30_INTERNAL_7f3d4db8_4_k_cu_main6thrust24THRUST_300001_SM_1000_NS12placeholders2_6E - _ZN30_INTERNAL_7f3d4db8_4_k_cu_main4cuda3std6ranges3__45__cpo6cbeginE)
_ZN30_INTERNAL_7f3d4db8_4_k_cu_main4cuda3std6ranges3__45__cpo6cbeginE:
	.zero		1
	.type		_ZN30_INTERNAL_7f3d4db8_4_k_cu_main6thrust24THRUST_300001_SM_1000_NS12placeholders2_6E,@object
	.size		_ZN30_INTERNAL_7f3d4db8_4_k_cu_main6thrust24THRUST_300001_SM_1000_NS12placeholders2_6E,(_ZN30_INTERNAL_7f3d4db8_4_k_cu_main4cuda3std3__45__cpo7crbeginE - _ZN30_INTERNAL_7f3d4db8_4_k_cu_main6thrust24THRUST_300001_SM_1000_NS12placeholders2_6E)
_ZN30_INTERNAL_7f3d4db8_4_k_cu_main6thrust24THRUST_300001_SM_1000_NS12placeholders2_6E:
	.zero		1
	.type		_ZN30_INTERNAL_7f3d4db8_4_k_cu_main4cuda3std3__45__cpo7crbeginE,@object
	.size		_ZN30_INTERNAL_7f3d4db8_4_k_cu_main4cuda3std3__45__cpo7crbeginE,(_ZN30_INTERNAL_7f3d4db8_4_k_cu_main4cuda3std6ranges3__45__cpo4nextE - _ZN30_INTERNAL_7f3d4db8_4_k_cu_main4cuda3std3__45__cpo7crbeginE)
_ZN30_INTERNAL_7f3d4db8_4_k_cu_main4cuda3std3__45__cpo7crbeginE:
	.zero		1
	.type		_ZN30_INTERNAL_7f3d4db8_4_k_cu_main4cuda3std6ranges3__45__cpo4nextE,@object
	.size		_ZN30_INTERNAL_7f3d4db8_4_k_cu_main4cuda3std6ranges3__45__cpo4nextE,(_ZN30_INTERNAL_7f3d4db8_4_k_cu_main4cuda3std6ranges3__45__cpo4swapE - _ZN30_INTERNAL_7f3d4db8_4_k_cu_main4cuda3std6ranges3__45__cpo4nextE)
_ZN30_INTERNAL_7f3d4db8_4_k_cu_main4cuda3std6ranges3__45__cpo4nextE:
	.zero		1
	.type		_ZN30_INTERNAL_7f3d4db8_4_k_cu_main4cuda3std6ranges3__45__cpo4swapE,@object
	.size		_ZN30_INTERNAL_7f3d4db8_4_k_cu_main4cuda3std6ranges3__45__cpo4swapE,(_ZN30_INTERNAL_7f3d4db8_4_k_cu_main6thrust24THRUST_300001_SM_1000_NS8cuda_cub10par_nosyncE - _ZN30_INTERNAL_7f3d4db8_4_k_cu_main4cuda3std6ranges3__45__cpo4swapE)
_ZN30_INTERNAL_7f3d4db8_4_k_cu_main4cuda3std6ranges3__45__cpo4swapE:
	.zero		1
	.type		_ZN30_INTERNAL_7f3d4db8_4_k_cu_main6thrust24THRUST_300001_SM_1000_NS8cuda_cub10par_nosyncE,@object
	.size		_ZN30_INTERNAL_7f3d4db8_4_k_cu_main6thrust24THRUST_300001_SM_1000_NS8cuda_cub10par_nosyncE,(_ZN30_INTERNAL_7f3d4db8_4_k_cu_main6thrust24THRUST_300001_SM_1000_NS3seqE - _ZN30_INTERNAL_7f3d4db8_4_k_cu_main6thrust24THRUST_300001_SM_1000_NS8cuda_cub10par_nosyncE)
_ZN30_INTERNAL_7f3d4db8_4_k_cu_main6thrust24THRUST_300001_SM_1000_NS8cuda_cub10par_nosyncE:
	.zero		1
	.type		_ZN30_INTERNAL_7f3d4db8_4_k_cu_main6thrust24THRUST_300001_SM_1000_NS3seqE,@object
	.size		_ZN30_INTERNAL_7f3d4db8_4_k_cu_main6thrust24THRUST_300001_SM_1000_NS3seqE,(_ZN30_INTERNAL_7f3d4db8_4_k_cu_main4cuda3std3__420unreachable_sentinelE - _ZN30_INTERNAL_7f3d4db8_4_k_cu_main6thrust24THRUST_300001_SM_1000_NS3seqE)
_ZN30_INTERNAL_7f3d4db8_4_k_cu_main6thrust24THRUST_300001_SM_1000_NS3seqE:
	.zero		1
	.type		_ZN30_INTERNAL_7f3d4db8_4_k_cu_main4cuda3std3__420unreachable_sentinelE,@object
	.size		_ZN30_INTERNAL_7f3d4db8_4_k_cu_main4cuda3std3__420unreachable_sentinelE,(_ZN30_INTERNAL_7f3d4db8_4_k_cu_main4cuda3std6ranges3__45__cpo5ssizeE - _ZN30_INTERNAL_7f3d4db8_4_k_cu_main4cuda3std3__420unreachable_sentinelE)
_ZN30_INTERNAL_7f3d4db8_4_k_cu_main4cuda3std3__420unreachable_sentinelE:
	.zero		1
	.type		_ZN30_INTERNAL_7f3d4db8_4_k_cu_main4cuda3std6ranges3__45__cpo5ssizeE,@object
	.size		_ZN30_INTERNAL_7f3d4db8_4_k_cu_main4cuda3std6ranges3__45__cpo5ssizeE,(_ZN30_INTERNAL_7f3d4db8_4_k_cu_main6thrust24THRUST_300001_SM_1000_NS12placeholders2_3E - _ZN30_INTERNAL_7f3d4db8_4_k_cu_main4cuda3std6ranges3__45__cpo5ssizeE)
_ZN30_INTERNAL_7f3d4db8_4_k_cu_main4cuda3std6ranges3__45__cpo5ssizeE:
	.zero		1
	.type		_ZN30_INTERNAL_7f3d4db8_4_k_cu_main6thrust24THRUST_300001_SM_1000_NS12placeholders2_3E,@object
	.size		_ZN30_INTERNAL_7f3d4db8_4_k_cu_main6thrust24THRUST_300001_SM_1000_NS12placeholders2_3E,(_ZN30_INTERNAL_7f3d4db8_4_k_cu_main4cuda3std3__45__cpo4cendE - _ZN30_INTERNAL_7f3d4db8_4_k_cu_main6thrust24THRUST_300001_SM_1000_NS12placeholders2_3E)
_ZN30_INTERNAL_7f3d4db8_4_k_cu_main6thrust24THRUST_300001_SM_1000_NS12placeholders2_3E:
	.zero		1
	.type		_ZN30_INTERNAL_7f3d4db8_4_k_cu_main4cuda3std3__45__cpo4cendE,@object
	.size		_ZN30_INTERNAL_7f3d4db8_4_k_cu_main4cuda3std3__45__cpo4cendE,(_ZN30_INTERNAL_7f3d4db8_4_k_cu_main4cuda3std6ranges3__45__cpo4cendE - _ZN30_INTERNAL_7f3d4db8_4_k_cu_main4cuda3std3__45__cpo4cendE)
_ZN30_INTERNAL_7f3d4db8_4_k_cu_main4cuda3std3__45__cpo4cendE:
	.zero		1
	.type		_ZN30_INTERNAL_7f3d4db8_4_k_cu_main4cuda3std6ranges3__45__cpo4cendE,@object
	.size		_ZN30_INTERNAL_7f3d4db8_4_k_cu_main4cuda3std6ranges3__45__cpo4cendE,(_ZN30_INTERNAL_7f3d4db8_4_k_cu_main6thrust24THRUST_300001_SM_1000_NS12placeholders2_7E - _ZN30_INTERNAL_7f3d4db8_4_k_cu_main4cuda3std6ranges3__45__cpo4cendE)
_ZN30_INTERNAL_7f3d4db8_4_k_cu_main4cuda3std6ranges3__45__cpo4cendE:
	.zero		1
	.type		_ZN30_INTERNAL_7f3d4db8_4_k_cu_main6thrust24THRUST_300001_SM_1000_NS12placeholders2_7E,@object
	.size		_ZN30_INTERNAL_7f3d4db8_4_k_cu_main6thrust24THRUST_300001_SM_1000_NS12placeholders2_7E,(_ZN30_INTERNAL_7f3d4db8_4_k_cu_main4cuda3std3__45__cpo5crendE - _ZN30_INTERNAL_7f3d4db8_4_k_cu_main6thrust24THRUST_300001_SM_1000_NS12placeholders2_7E)
_ZN30_INTERNAL_7f3d4db8_4_k_cu_main6thrust24THRUST_300001_SM_1000_NS12placeholders2_7E:
	.zero		1
	.type		_ZN30_INTERNAL_7f3d4db8_4_k_cu_main4cuda3std3__45__cpo5crendE,@object
	.size		_ZN30_INTERNAL_7f3d4db8_4_k_cu_main4cuda3std3__45__cpo5crendE,(_ZN30_INTERNAL_7f3d4db8_4_k_cu_main4cuda3std6ranges3__45__cpo4prevE - _ZN30_INTERNAL_7f3d4db8_4_k_cu_main4cuda3std3__45__cpo5crendE)
_ZN30_INTERNAL_7f3d4db8_4_k_cu_main4cuda3std3__45__cpo5crendE:
	.zero		1
	.type		_ZN30_INTERNAL_7f3d4db8_4_k_cu_main4cuda3std6ranges3__45__cpo4prevE,@object
	.size		_ZN30_INTERNAL_7f3d4db8_4_k_cu_main4cuda3std6ranges3__45__cpo4prevE,(_ZN30_INTERNAL_7f3d4db8_4_k_cu_main4cuda3std6ranges3__45__cpo9iter_moveE - _ZN30_INTERNAL_7f3d4db8_4_k_cu_main4cuda3std6ranges3__45__cpo4prevE)
_ZN30_INTERNAL_7f3d4db8_4_k_cu_main4cuda3std6ranges3__45__cpo4prevE:
	.zero		1
	.type		_ZN30_INTERNAL_7f3d4db8_4_k_cu_main4cuda3std6ranges3__45__cpo9iter_moveE,@object
	.size		_ZN30_INTERNAL_7f3d4db8_4_k_cu_main4cuda3std6ranges3__45__cpo9iter_moveE,(_ZN30_INTERNAL_7f3d4db8_4_k_cu_main6thrust24THRUST_300001_SM_1000_NS6system6detail10sequential3seqE - _ZN30_INTERNAL_7f3d4db8_4_k_cu_main4cuda3std6ranges3__45__cpo9iter_moveE)
_ZN30_INTERNAL_7f3d4db8_4_k_cu_main4cuda3std6ranges3__45__cpo9iter_moveE:
	.zero		1
	.type		_ZN30_INTERNAL_7f3d4db8_4_k_cu_main6thrust24THRUST_300001_SM_1000_NS6system6detail10sequential3seqE,@object
	.size		_ZN30_INTERNAL_7f3d4db8_4_k_cu_main6thrust24THRUST_300001_SM_1000_NS6system6detail10sequential3seqE,(_ZN30_INTERNAL_7f3d4db8_4_k_cu_main6thrust24THRUST_300001_SM_1000_NS12placeholders2_9E - _ZN30_INTERNAL_7f3d4db8_4_k_cu_main6thrust24THRUST_300001_SM_1000_NS6system6detail10sequential3seqE)
_ZN30_INTERNAL_7f3d4db8_4_k_cu_main6thrust24THRUST_300001_SM_1000_NS6system6detail10sequential3seqE:
	.zero		1
	.type		_ZN30_INTERNAL_7f3d4db8_4_k_cu_main6thrust24THRUST_300001_SM_1000_NS12placeholders2_9E,@object
	.size		_ZN30_INTERNAL_7f3d4db8_4_k_cu_main6thrust24THRUST_300001_SM_1000_NS12placeholders2_9E,(_ZN30_INTERNAL_7f3d4db8_4_k_cu_main4cuda3std3__419piecewise_constructE - _ZN30_INTERNAL_7f3d4db8_4_k_cu_main6thrust24THRUST_300001_SM_1000_NS12placeholders2_9E)
_ZN30_INTERNAL_7f3d4db8_4_k_cu_main6thrust24THRUST_300001_SM_1000_NS12placeholders2_9E:
	.zero		1
	.type		_ZN30_INTERNAL_7f3d4db8_4_k_cu_main4cuda3std3__419piecewise_constructE,@object
	.size		_ZN30_INTERNAL_7f3d4db8_4_k_cu_main4cuda3std3__419piecewise_constructE,(_ZN30_INTERNAL_7f3d4db8_4_k_cu_main4cuda3std6ranges3__45__cpo5cdataE - _ZN30_INTERNAL_7f3d4db8_4_k_cu_main4cuda3std3__419piecewise_constructE)
_ZN30_INTERNAL_7f3d4db8_4_k_cu_main4cuda3std3__419piecewise_constructE:
	.zero		1
	.type		_ZN30_INTERNAL_7f3d4db8_4_k_cu_main4cuda3std6ranges3__45__cpo5cdataE,@object
	.size		_ZN30_INTERNAL_7f3d4db8_4_k_cu_main4cuda3std6ranges3__45__cpo5cdataE,(_ZN30_INTERNAL_7f3d4db8_4_k_cu_main6thrust24THRUST_300001_SM_1000_NS12placeholders2_1E - _ZN30_INTERNAL_7f3d4db8_4_k_cu_main4cuda3std6ranges3__45__cpo5cdataE)
_ZN30_INTERNAL_7f3d4db8_4_k_cu_main4cuda3std6ranges3__45__cpo5cdataE:
	.zero		1
	.type		_ZN30_INTERNAL_7f3d4db8_4_k_cu_main6thrust24THRUST_300001_SM_1000_NS12placeholders2_1E,@object
	.size		_ZN30_INTERNAL_7f3d4db8_4_k_cu_main6thrust24THRUST_300001_SM_1000_NS12placeholders2_1E,(_ZN30_INTERNAL_7f3d4db8_4_k_cu_main4cuda3std3__45__cpo3endE - _ZN30_INTERNAL_7f3d4db8_4_k_cu_main6thrust24THRUST_300001_SM_1000_NS12placeholders2_1E)
_ZN30_INTERNAL_7f3d4db8_4_k_cu_main6thrust24THRUST_300001_SM_1000_NS12placeholders2_1E:
	.zero		1
	.type		_ZN30_INTERNAL_7f3d4db8_4_k_cu_main4cuda3std3__45__cpo3endE,@object
	.size		_ZN30_INTERNAL_7f3d4db8_4_k_cu_main4cuda3std3__45__cpo3endE,(_ZN30_INTERNAL_7f3d4db8_4_k_cu_main4cuda3std6ranges3__45__cpo3endE - _ZN30_INTERNAL_7f3d4db8_4_k_cu_main4cuda3std3__45__cpo3endE)
_ZN30_INTERNAL_7f3d4db8_4_k_cu_main4cuda3std3__45__cpo3endE:
	.zero		1
	.type		_ZN30_INTERNAL_7f3d4db8_4_k_cu_main4cuda3std6ranges3__45__cpo3endE,@object
	.size		_ZN30_INTERNAL_7f3d4db8_4_k_cu_main4cuda3std6ranges3__45__cpo3endE,(_ZN30_INTERNAL_7f3d4db8_4_k_cu_main6thrust24THRUST_300001_SM_1000_NS12placeholders2_5E - _ZN30_INTERNAL_7f3d4db8_4_k_cu_main4cuda3std6ranges3__45__cpo3endE)
_ZN30_INTERNAL_7f3d4db8_4_k_cu_main4cuda3std6ranges3__45__cpo3endE:
	.zero		1
	.type		_ZN30_INTERNAL_7f3d4db8_4_k_cu_main6thrust24THRUST_300001_SM_1000_NS12placeholders2_5E,@object
	.size		_ZN30_INTERNAL_7f3d4db8_4_k_cu_main6thrust24THRUST_300001_SM_1000_NS12placeholders2_5E,(_ZN30_INTERNAL_7f3d4db8_4_k_cu_main4cuda3std3__45__cpo4rendE - _ZN30_INTERNAL_7f3d4db8_4_k_cu_main6thrust24THRUST_300001_SM_1000_NS12placeholders2_5E)
_ZN30_INTERNAL_7f3d4db8_4_k_cu_main6thrust24THRUST_300001_SM_1000_NS12placeholders2_5E:
	.zero		1
	.type		_ZN30_INTERNAL_7f3d4db8_4_k_cu_main4cuda3std3__45__cpo4rendE,@object
	.size		_ZN30_INTERNAL_7f3d4db8_4_k_cu_main4cuda3std3__45__cpo4rendE,(_ZN30_INTERNAL_7f3d4db8_4_k_cu_main4cuda3std6ranges3__45__cpo9iter_swapE - _ZN30_INTERNAL_7f3d4db8_4_k_cu_main4cuda3std3__45__cpo4rendE)
_ZN30_INTERNAL_7f3d4db8_4_k_cu_main4cuda3std3__45__cpo4rendE:
	.zero		1
	.type		_ZN30_INTERNAL_7f3d4db8_4_k_cu_main4cuda3std6ranges3__45__cpo9iter_swapE,@object
	.size		_ZN30_INTERNAL_7f3d4db8_4_k_cu_main4cuda3std6ranges3__45__cpo9iter_swapE,(_ZN30_INTERNAL_7f3d4db8_4_k_cu_main4cuda3std3__48unexpectE - _ZN30_INTERNAL_7f3d4db8_4_k_cu_main4cuda3std6ranges3__45__cpo9iter_swapE)
_ZN30_INTERNAL_7f3d4db8_4_k_cu_main4cuda3std6ranges3__45__cpo9iter_swapE:
	.zero		1
	.type		_ZN30_INTERNAL_7f3d4db8_4_k_cu_main4cuda3std3__48unexpectE,@object
	.size		_ZN30_INTERNAL_7f3d4db8_4_k_cu_main4cuda3std3__48unexpectE,(_ZN30_INTERNAL_7f3d4db8_4_k_cu_main6thrust24THRUST_300001_SM_1000_NS8cuda_cub3parE - _ZN30_INTERNAL_7f3d4db8_4_k_cu_main4cuda3std3__48unexpectE)
_ZN30_INTERNAL_7f3d4db8_4_k_cu_main4cuda3std3__48unexpectE:
	.zero		1
	.type		_ZN30_INTERNAL_7f3d4db8_4_k_cu_main6thrust24THRUST_300001_SM_1000_NS8cuda_cub3parE,@object
	.size		_ZN30_INTERNAL_7f3d4db8_4_k_cu_main6thrust24THRUST_300001_SM_1000_NS8cuda_cub3parE,(.L_29 - _ZN30_INTERNAL_7f3d4db8_4_k_cu_main6thrust24THRUST_300001_SM_1000_NS8cuda_cub3parE)
_ZN30_INTERNAL_7f3d4db8_4_k_cu_main6thrust24THRUST_300001_SM_1000_NS8cuda_cub3parE:
	.zero		1
.L_29:


//--------------------- .nv.shared._ZN3cub18CUB_300001_SM_10006detail9transform16transform_kernelINS2_10policy_hubILb0EN4cuda3std3__45tupleIJN6thrust24THRUST_300001_SM_1000_NS6detail15normal_iteratorINSA_10device_ptrIiEEEESF_EEEE10policy1000EiNS7_7bit_andIiEESF_JPiSL_EEEvT0_iT1_T2_DpNS2_10kernel_argIT3_EE --------------------------
	.section	.nv.shared._ZN3cub18CUB_300001_SM_10006detail9transform16transform_kernelINS2_10policy_hubILb0EN4cuda3std3__45tupleIJN6thrust24THRUST_300001_SM_1000_NS6detail15normal_iteratorINSA_10device_ptrIiEEEESF_EEEE10policy1000EiNS7_7bit_andIiEESF_JPiSL_EEEvT0_iT1_T2_DpNS2_10kernel_argIT3_EE,"aw",@nobits
	.sectionflags	@""
	.align	128
.nv.shared._ZN3cub18CUB_300001_SM_10006detail9transform16transform_kernelINS2_10policy_hubILb0EN4cuda3std3__45tupleIJN6thrust24THRUST_300001_SM_1000_NS6detail15normal_iteratorINSA_10device_ptrIiEEEESF_EEEE10policy1000EiNS7_7bit_andIiEESF_JPiSL_EEEvT0_iT1_T2_DpNS2_10kernel_argIT3_EE:
	.zero		1152


//--------------------- .nv.shared._ZN3cub18CUB_300001_SM_10006detail11EmptyKernelIvEEvv --------------------------
	.section	.nv.shared._ZN3cub18CUB_300001_SM_10006detail11EmptyKernelIvEEvv,"aw",@nobits
	.sectionflags	@""
	.align	128
	.zero		1024


//--------------------- .nv.constant0._ZN3cub18CUB_300001_SM_10006detail9transform16transform_kernelINS2_10policy_hubILb0EN4cuda3std3__45tupleIJN6thrust24THRUST_300001_SM_1000_NS6detail15normal_iteratorINSA_10device_ptrIiEEEESF_EEEE10policy1000ElNS7_7bit_andIiEESF_JPiSL_EEEvT0_iT1_T2_DpNS2_10kernel_argIT3_EE --------------------------
	.section	.nv.constant0._ZN3cub18CUB_300001_SM_10006detail9transform16transform_kernelINS2_10policy_hubILb0EN4cuda3std3__45tupleIJN6thrust24THRUST_300001_SM_1000_NS6detail15normal_iteratorINSA_10device_ptrIiEEEESF_EEEE10policy1000ElNS7_7bit_andIiEESF_JPiSL_EEEvT0_iT1_T2_DpNS2_10kernel_argIT3_EE,"a",@progbits
	.sectionflags	@""
	.align	4
.nv.constant0._ZN3cub18CUB_300001_SM_10006detail9transform16transform_kernelINS2_10policy_hubILb0EN4cuda3std3__45tupleIJN6thrust24THRUST_300001_SM_1000_NS6detail15normal_iteratorINSA_10device_ptrIiEEEESF_EEEE10policy1000ElNS7_7bit_andIiEESF_JPiSL_EEEvT0_iT1_T2_DpNS2_10kernel_argIT3_EE:
	.zero		952


//--------------------- .nv.constant0._ZN3cub18CUB_300001_SM_10006detail9transform16transform_kernelINS2_10policy_hubILb0EN4cuda3std3__45tupleIJN6thrust24THRUST_300001_SM_1000_NS6detail15normal_iteratorINSA_10device_ptrIiEEEESF_EEEE10policy1000EiNS7_7bit_andIiEESF_JPiSL_EEEvT0_iT1_T2_DpNS2_10kernel_argIT3_EE --------------------------
	.section	.nv.constant0._ZN3cub18CUB_300001_SM_10006detail9transform16transform_kernelINS2_10policy_hubILb0EN4cuda3std3__45tupleIJN6thrust24THRUST_300001_SM_1000_NS6detail15normal_iteratorINSA_10device_ptrIiEEEESF_EEEE10policy1000EiNS7_7bit_andIiEESF_JPiSL_EEEvT0_iT1_T2_DpNS2_10kernel_argIT3_EE,"a",@progbits
	.sectionflags	@""
	.align	4
.nv.constant0._ZN3cub18CUB_300001_SM_10006detail9transform16transform_kernelINS2_10policy_hubILb0EN4cuda3std3__45tupleIJN6thrust24THRUST_300001_SM_1000_NS6detail15normal_iteratorINSA_10device_ptrIiEEEESF_EEEE10policy1000EiNS7_7bit_andIiEESF_JPiSL_EEEvT0_iT1_T2_DpNS2_10kernel_argIT3_EE:
	.zero		952


//--------------------- .nv.constant0._ZN3cub18CUB_300001_SM_10006detail11EmptyKernelIvEEvv --------------------------
	.section	.nv.constant0._ZN3cub18CUB_300001_SM_10006detail11EmptyKernelIvEEvv,"a",@progbits
	.sectionflags	@""
	.align	4
.nv.constant0._ZN3cub18CUB_300001_SM_10006detail11EmptyKernelIvEEvv:
	.zero		896


//--------------------- SYMBOLS --------------------------

	.type		.nv.reservedSmem.offset0,@object
	.size		.nv.reservedSmem.offset0,0x4
	.type		.nv.reservedSmem.cap,@object
	.size		.nv.reservedSmem.cap,0x4
